//
// Generated by NVIDIA NVVM Compiler
//
// Compiler Build ID: CL-36424714
// Cuda compilation tools, release 13.0, V13.0.88
// Based on NVVM 20.0.0
//

.version 9.0
.target sm_100
.address_size 64

	// .globl	_Z18sha256_mine_kernelPKhiimmPmPhPb
.const .align 4 .b8 k_sha256[256] = {152, 47, 138, 66, 145, 68, 55, 113, 207, 251, 192, 181, 165, 219, 181, 233, 91, 194, 86, 57, 241, 17, 241, 89, 164, 130, 63, 146, 213, 94, 28, 171, 152, 170, 7, 216, 1, 91, 131, 18, 190, 133, 49, 36, 195, 125, 12, 85, 116, 93, 190, 114, 254, 177, 222, 128, 167, 6, 220, 155, 116, 241, 155, 193, 193, 105, 155, 228, 134, 71, 190, 239, 198, 157, 193, 15, 204, 161, 12, 36, 111, 44, 233, 45, 170, 132, 116, 74, 220, 169, 176, 92, 218, 136, 249, 118, 82, 81, 62, 152, 109, 198, 49, 168, 200, 39, 3, 176, 199, 127, 89, 191, 243, 11, 224, 198, 71, 145, 167, 213, 81, 99, 202, 6, 103, 41, 41, 20, 133, 10, 183, 39, 56, 33, 27, 46, 252, 109, 44, 77, 19, 13, 56, 83, 84, 115, 10, 101, 187, 10, 106, 118, 46, 201, 194, 129, 133, 44, 114, 146, 161, 232, 191, 162, 75, 102, 26, 168, 112, 139, 75, 194, 163, 81, 108, 199, 25, 232, 146, 209, 36, 6, 153, 214, 133, 53, 14, 244, 112, 160, 106, 16, 22, 193, 164, 25, 8, 108, 55, 30, 76, 119, 72, 39, 181, 188, 176, 52, 179, 12, 28, 57, 74, 170, 216, 78, 79, 202, 156, 91, 243, 111, 46, 104, 238, 130, 143, 116, 111, 99, 165, 120, 20, 120, 200, 132, 8, 2, 199, 140, 250, 255, 190, 144, 235, 108, 80, 164, 247, 163, 249, 190, 242, 120, 113, 198};

.visible .entry _Z18sha256_mine_kernelPKhiimmPmPhPb(
	.param .u64 .ptr .align 1 _Z18sha256_mine_kernelPKhiimmPmPhPb_param_0,
	.param .u32 _Z18sha256_mine_kernelPKhiimmPmPhPb_param_1,
	.param .u32 _Z18sha256_mine_kernelPKhiimmPmPhPb_param_2,
	.param .u64 _Z18sha256_mine_kernelPKhiimmPmPhPb_param_3,
	.param .u64 _Z18sha256_mine_kernelPKhiimmPmPhPb_param_4,
	.param .u64 .ptr .align 1 _Z18sha256_mine_kernelPKhiimmPmPhPb_param_5,
	.param .u64 .ptr .align 1 _Z18sha256_mine_kernelPKhiimmPmPhPb_param_6,
	.param .u64 .ptr .align 1 _Z18sha256_mine_kernelPKhiimmPmPhPb_param_7
)
{
	.local .align 16 .b8 	__local_depot0[704];
	.reg .b64 	%SP;
	.reg .b64 	%SPL;
	.reg .pred 	%p<39>;
	.reg .b16 	%rs<114>;
	.reg .b32 	%r<1011>;
	.reg .b64 	%rd<128>;

	mov.u64 	%SPL, __local_depot0;
	ld.param.u64 	%rd46, [_Z18sha256_mine_kernelPKhiimmPmPhPb_param_0];
	ld.param.u32 	%r136, [_Z18sha256_mine_kernelPKhiimmPmPhPb_param_1];
	ld.param.u32 	%r137, [_Z18sha256_mine_kernelPKhiimmPmPhPb_param_2];
	ld.param.u64 	%rd47, [_Z18sha256_mine_kernelPKhiimmPmPhPb_param_3];
	ld.param.u64 	%rd51, [_Z18sha256_mine_kernelPKhiimmPmPhPb_param_4];
	ld.param.u64 	%rd50, [_Z18sha256_mine_kernelPKhiimmPmPhPb_param_7];
	add.u64 	%rd1, %SPL, 256;
	add.u64 	%rd127, %SPL, 416;
	add.u64 	%rd3, %SPL, 0;
	add.u64 	%rd4, %SPL, 384;
	add.u64 	%rd5, %SPL, 672;
	mov.u32 	%r138, %ctaid.x;
	mov.u32 	%r139, %ntid.x;
	mov.u32 	%r140, %tid.x;
	mad.lo.s32 	%r141, %r138, %r139, %r140;
	cvt.u64.u32 	%rd6, %r141;
	setp.le.u64 	%p1, %rd51, %rd6;
	@%p1 bra 	$L__BB0_54;
	add.s64 	%rd7, %rd47, %rd6;
	setp.eq.s32 	%p2, %r136, 0;
	@%p2 bra 	$L__BB0_4;
	cvt.s64.s32 	%rd8, %r136;
	cvta.to.global.u64 	%rd9, %rd46;
	mov.b64 	%rd116, 0;
$L__BB0_3:
	add.s64 	%rd58, %rd9, %rd116;
	ld.global.u8 	%rs35, [%rd58];
	add.s64 	%rd59, %rd3, %rd116;
	st.local.u8 	[%rd59], %rs35;
	add.s64 	%rd116, %rd116, 1;
	setp.lt.u64 	%p3, %rd116, %rd8;
	@%p3 bra 	$L__BB0_3;
$L__BB0_4:
	setp.eq.s64 	%p4, %rd7, 0;
	@%p4 bra 	$L__BB0_55;
	mov.b32 	%r963, 0;
	mov.b16 	%rs113, 2;
	mov.b32 	%r958, 1;
	mov.b32 	%r957, -1;
	mov.b32 	%r956, 2;
	mov.u64 	%rd117, %rd7;
$L__BB0_6:
	mov.u32 	%r4, %r963;
	mov.u16 	%rs1, %rs113;
	mov.u32 	%r3, %r958;
	mov.u32 	%r961, %r957;
	mov.u32 	%r1, %r956;
	mul.hi.u64 	%rd60, %rd117, -3689348814741910323;
	shr.u64 	%rd13, %rd60, 3;
	mul.lo.s64 	%rd61, %rd13, 10;
	sub.s64 	%rd62, %rd117, %rd61;
	cvt.u16.u64 	%rs37, %rd62;
	add.s16 	%rs38, %rs37, 48;
	add.s32 	%r963, %r4, 1;
	cvt.u64.u32 	%rd63, %r4;
	add.s64 	%rd64, %rd1, %rd63;
	st.local.u8 	[%rd64], %rs38;
	setp.gt.u64 	%p5, %rd117, 9;
	add.s16 	%rs113, %rs1, 1;
	add.s32 	%r958, %r3, 1;
	add.s32 	%r957, %r961, 1;
	add.s32 	%r956, %r1, 1;
	mov.u64 	%rd117, %rd13;
	@%p5 bra 	$L__BB0_6;
	min.s32 	%r148, %r963, 1;
	sub.s32 	%r149, %r4, %r148;
	add.s32 	%r9, %r149, 2;
	sub.s32 	%r150, %r963, %r148;
	and.b32  	%r10, %r9, 3;
	setp.lt.u32 	%p6, %r150, 3;
	mov.b32 	%r967, 0;
	@%p6 bra 	$L__BB0_11;
	min.s32 	%r151, %r3, 1;
	sub.s32 	%r152, %r1, %r151;
	and.b32  	%r153, %r152, -4;
	neg.s32 	%r960, %r153;
	mov.u64 	%rd118, %rd4;
$L__BB0_9:
	add.s32 	%r154, %r961, 1;
	cvt.u64.u32 	%rd65, %r154;
	add.s64 	%rd66, %rd1, %rd65;
	add.s32 	%r155, %r961, -2;
	cvt.u64.u32 	%rd67, %r961;
	add.s64 	%rd68, %rd1, %rd67;
	add.s32 	%r156, %r961, -1;
	cvt.u64.u32 	%rd69, %r156;
	add.s64 	%rd70, %rd1, %rd69;
	cvt.u64.u32 	%rd71, %r155;
	add.s64 	%rd72, %rd1, %rd71;
	ld.local.u8 	%r157, [%rd72];
	ld.local.u8 	%r158, [%rd70];
	prmt.b32 	%r159, %r158, %r157, 0x3340U;
	ld.local.u8 	%r160, [%rd68];
	ld.local.u8 	%r161, [%rd66];
	prmt.b32 	%r162, %r161, %r160, 0x3340U;
	prmt.b32 	%r163, %r162, %r159, 0x5410U;
	st.local.u32 	[%rd118], %r163;
	add.s32 	%r961, %r961, -4;
	add.s32 	%r960, %r960, 4;
	add.s64 	%rd118, %rd118, 4;
	setp.ne.s32 	%p7, %r960, 0;
	@%p7 bra 	$L__BB0_9;
	and.b32  	%r967, %r9, -4;
	add.s32 	%r963, %r961, 2;
$L__BB0_11:
	setp.eq.s32 	%p8, %r10, 0;
	@%p8 bra 	$L__BB0_14;
	cvt.u64.u32 	%rd73, %r967;
	add.s64 	%rd119, %rd4, %rd73;
	min.s32 	%r164, %r3, 1;
	cvt.u16.u32 	%rs39, %r164;
	sub.s16 	%rs40, %rs1, %rs39;
	cvt.u32.u16 	%r165, %rs40;
	and.b32  	%r166, %r165, 3;
	neg.s32 	%r965, %r166;
	add.s32 	%r967, %r967, %r10;
$L__BB0_13:
	.pragma "nounroll";
	add.s32 	%r963, %r963, -1;
	cvt.u64.u32 	%rd74, %r963;
	add.s64 	%rd75, %rd1, %rd74;
	ld.local.u8 	%rs41, [%rd75];
	st.local.u8 	[%rd119], %rs41;
	add.s64 	%rd119, %rd119, 1;
	add.s32 	%r965, %r965, 1;
	setp.ne.s32 	%p9, %r965, 0;
	@%p9 bra 	$L__BB0_13;
$L__BB0_14:
	add.s32 	%r169, %r967, -1;
	and.b32  	%r28, %r967, 3;
	setp.lt.u32 	%p10, %r169, 3;
	mov.b32 	%r970, 0;
	@%p10 bra 	$L__BB0_17;
	and.b32  	%r970, %r967, -4;
	neg.s32 	%r969, %r970;
	add.s64 	%rd19, %rd3, 1;
	mov.u64 	%rd120, %rd4;
	mov.u32 	%r968, %r136;
$L__BB0_16:
	cvt.s64.s32 	%rd76, %r968;
	add.s64 	%rd77, %rd19, %rd76;
	ld.local.u32 	%r170, [%rd120];
	bfe.u32 	%r171, %r170, 0, 8;
	bfe.u32 	%r172, %r170, 8, 8;
	bfe.u32 	%r173, %r170, 16, 8;
	bfe.u32 	%r174, %r170, 24, 8;
	st.local.u8 	[%rd77+-1], %r171;
	st.local.u8 	[%rd77], %r172;
	st.local.u8 	[%rd77+1], %r173;
	st.local.u8 	[%rd77+2], %r174;
	add.s32 	%r969, %r969, 4;
	add.s32 	%r968, %r968, 4;
	add.s64 	%rd120, %rd120, 4;
	setp.ne.s32 	%p11, %r969, 0;
	@%p11 bra 	$L__BB0_16;
$L__BB0_17:
	setp.eq.s32 	%p12, %r28, 0;
	@%p12 bra 	$L__BB0_20;
	add.s32 	%r972, %r970, %r136;
	cvt.u64.u32 	%rd78, %r970;
	add.s64 	%rd121, %rd4, %rd78;
	neg.s32 	%r971, %r28;
$L__BB0_19:
	.pragma "nounroll";
	cvt.s64.s32 	%rd79, %r972;
	add.s64 	%rd80, %rd3, %rd79;
	ld.local.u8 	%rs43, [%rd121];
	st.local.u8 	[%rd80], %rs43;
	add.s32 	%r972, %r972, 1;
	add.s64 	%rd121, %rd121, 1;
	add.s32 	%r971, %r971, 1;
	setp.ne.s32 	%p13, %r971, 0;
	@%p13 bra 	$L__BB0_19;
$L__BB0_20:
	add.s32 	%r42, %r967, %r136;
	cvt.s64.s32 	%rd25, %r42;
	setp.eq.s32 	%p14, %r42, 0;
	@%p14 bra 	$L__BB0_23;
	mov.b64 	%rd122, 0;
$L__BB0_22:
	add.s64 	%rd82, %rd3, %rd122;
	ld.local.u8 	%rs44, [%rd82];
	add.s64 	%rd83, %rd1, %rd122;
	st.local.u8 	[%rd83], %rs44;
	add.s64 	%rd122, %rd122, 1;
	setp.lt.u64 	%p15, %rd122, %rd25;
	@%p15 bra 	$L__BB0_22;
$L__BB0_23:
	add.s64 	%rd84, %rd1, %rd25;
	mov.b16 	%rs45, 128;
	st.local.u8 	[%rd84], %rs45;
	setp.gt.s32 	%p16, %r42, 110;
	@%p16 bra 	$L__BB0_36;
	sub.s32 	%r43, 111, %r42;
	and.b32  	%r44, %r43, 15;
	add.s32 	%r175, %r42, -96;
	setp.lt.u32 	%p17, %r175, 15;
	mov.u32 	%r975, %r42;
	@%p17 bra 	$L__BB0_27;
	and.b32  	%r176, %r43, -16;
	neg.s32 	%r973, %r176;
	add.s64 	%rd28, %rd1, 8;
	mov.u32 	%r975, %r42;
$L__BB0_26:
	.pragma "nounroll";
	cvt.s64.s32 	%rd85, %r975;
	add.s64 	%rd86, %rd28, %rd85;
	mov.b16 	%rs46, 0;
	st.local.u8 	[%rd86+-7], %rs46;
	st.local.u8 	[%rd86+-6], %rs46;
	st.local.u8 	[%rd86+-5], %rs46;
	st.local.u8 	[%rd86+-4], %rs46;
	st.local.u8 	[%rd86+-3], %rs46;
	st.local.u8 	[%rd86+-2], %rs46;
	st.local.u8 	[%rd86+-1], %rs46;
	st.local.u8 	[%rd86], %rs46;
	st.local.u8 	[%rd86+1], %rs46;
	st.local.u8 	[%rd86+2], %rs46;
	st.local.u8 	[%rd86+3], %rs46;
	st.local.u8 	[%rd86+4], %rs46;
	st.local.u8 	[%rd86+5], %rs46;
	st.local.u8 	[%rd86+6], %rs46;
	st.local.u8 	[%rd86+7], %rs46;
	add.s32 	%r975, %r975, 16;
	st.local.u8 	[%rd86+8], %rs46;
	add.s32 	%r973, %r973, 16;
	setp.ne.s32 	%p18, %r973, 0;
	@%p18 bra 	$L__BB0_26;
$L__BB0_27:
	setp.eq.s32 	%p19, %r44, 0;
	@%p19 bra 	$L__BB0_36;
	and.b32  	%r51, %r43, 7;
	setp.lt.u32 	%p20, %r44, 8;
	@%p20 bra 	$L__BB0_30;
	cvt.s64.s32 	%rd87, %r975;
	add.s64 	%rd88, %rd1, %rd87;
	mov.b16 	%rs47, 0;
	st.local.u8 	[%rd88+1], %rs47;
	st.local.u8 	[%rd88+2], %rs47;
	st.local.u8 	[%rd88+3], %rs47;
	st.local.u8 	[%rd88+4], %rs47;
	st.local.u8 	[%rd88+5], %rs47;
	st.local.u8 	[%rd88+6], %rs47;
	st.local.u8 	[%rd88+7], %rs47;
	add.s32 	%r975, %r975, 8;
	st.local.u8 	[%rd88+8], %rs47;
$L__BB0_30:
	setp.eq.s32 	%p21, %r51, 0;
	@%p21 bra 	$L__BB0_36;
	and.b32  	%r54, %r43, 3;
	setp.lt.u32 	%p22, %r51, 4;
	@%p22 bra 	$L__BB0_33;
	cvt.s64.s32 	%rd89, %r975;
	add.s64 	%rd90, %rd1, %rd89;
	mov.b16 	%rs48, 0;
	st.local.u8 	[%rd90+1], %rs48;
	st.local.u8 	[%rd90+2], %rs48;
	st.local.u8 	[%rd90+3], %rs48;
	add.s32 	%r975, %r975, 4;
	st.local.u8 	[%rd90+4], %rs48;
$L__BB0_33:
	setp.eq.s32 	%p23, %r54, 0;
	@%p23 bra 	$L__BB0_36;
	add.s64 	%rd29, %rd1, 1;
	neg.s32 	%r978, %r54;
$L__BB0_35:
	.pragma "nounroll";
	cvt.s64.s32 	%rd91, %r975;
	add.s64 	%rd92, %rd29, %rd91;
	add.s32 	%r975, %r975, 1;
	mov.b16 	%rs49, 0;
	st.local.u8 	[%rd92], %rs49;
	add.s32 	%r978, %r978, 1;
	setp.ne.s32 	%p24, %r978, 0;
	@%p24 bra 	$L__BB0_35;
$L__BB0_36:
	shl.b64 	%rd30, %rd25, 3;
	shr.u64 	%rd93, %rd25, 53;
	shr.u64 	%rd94, %rd25, 45;
	shr.u64 	%rd95, %rd25, 37;
	shr.u64 	%rd31, %rd30, 32;
	shr.u64 	%rd32, %rd30, 24;
	shr.u64 	%rd33, %rd30, 16;
	shr.u64 	%rd34, %rd30, 8;
	{ .reg .b32 tmp; mov.b64 {tmp, %r178}, %rd30; }
	cvt.u32.u64 	%r179, %rd95;
	prmt.b32 	%r180, %r179, %r178, 0x3340U;
	cvt.u32.u64 	%r181, %rd94;
	cvt.u32.u64 	%r182, %rd93;
	prmt.b32 	%r183, %r182, %r181, 0x3340U;
	prmt.b32 	%r184, %r183, %r180, 0x5410U;
	cvt.u32.u64 	%r185, %rd30;
	cvt.u32.u64 	%r186, %rd34;
	prmt.b32 	%r187, %r186, %r185, 0x3340U;
	cvt.u32.u64 	%r188, %rd33;
	cvt.u32.u64 	%r189, %rd32;
	prmt.b32 	%r190, %r189, %r188, 0x3340U;
	prmt.b32 	%r191, %r190, %r187, 0x5410U;
	st.local.v2.b32 	[%rd1+120], {%r184, %r191};
	ld.local.v4.b32 	{%r192, %r193, %r194, %r195}, [%rd1];
	bfe.u32 	%r196, %r195, 16, 8;
	cvt.u16.u32 	%rs50, %r196;
	bfe.u32 	%r197, %r195, 8, 8;
	bfe.u32 	%r198, %r195, 0, 8;
	bfe.u32 	%r199, %r194, 16, 8;
	cvt.u16.u32 	%rs51, %r199;
	bfe.u32 	%r200, %r194, 8, 8;
	bfe.u32 	%r201, %r194, 0, 8;
	bfe.u32 	%r202, %r193, 16, 8;
	cvt.u16.u32 	%rs52, %r202;
	bfe.u32 	%r203, %r193, 8, 8;
	bfe.u32 	%r204, %r193, 0, 8;
	bfe.u32 	%r205, %r192, 16, 8;
	cvt.u16.u32 	%rs53, %r205;
	bfe.u32 	%r206, %r192, 8, 8;
	bfe.u32 	%r207, %r192, 0, 8;
	shl.b32 	%r208, %r207, 24;
	shl.b32 	%r209, %r206, 16;
	and.b32  	%r210, %r209, 16711680;
	or.b32  	%r211, %r210, %r208;
	and.b16  	%rs54, %rs53, 255;
	mul.wide.u16 	%r212, %rs54, 256;
	or.b32  	%r213, %r211, %r212;
	bfe.u32 	%r214, %r192, 24, 8;
	or.b32  	%r215, %r213, %r214;
	shl.b32 	%r216, %r204, 24;
	shl.b32 	%r217, %r203, 16;
	and.b32  	%r218, %r217, 16711680;
	or.b32  	%r219, %r218, %r216;
	and.b16  	%rs55, %rs52, 255;
	mul.wide.u16 	%r220, %rs55, 256;
	or.b32  	%r221, %r219, %r220;
	bfe.u32 	%r222, %r193, 24, 8;
	or.b32  	%r223, %r221, %r222;
	shl.b32 	%r224, %r201, 24;
	shl.b32 	%r225, %r200, 16;
	and.b32  	%r226, %r225, 16711680;
	or.b32  	%r227, %r226, %r224;
	and.b16  	%rs56, %rs51, 255;
	mul.wide.u16 	%r228, %rs56, 256;
	or.b32  	%r229, %r227, %r228;
	bfe.u32 	%r230, %r194, 24, 8;
	or.b32  	%r231, %r229, %r230;
	shl.b32 	%r232, %r198, 24;
	shl.b32 	%r233, %r197, 16;
	and.b32  	%r234, %r233, 16711680;
	or.b32  	%r235, %r234, %r232;
	and.b16  	%rs57, %rs50, 255;
	mul.wide.u16 	%r236, %rs57, 256;
	or.b32  	%r237, %r235, %r236;
	bfe.u32 	%r238, %r195, 24, 8;
	or.b32  	%r239, %r237, %r238;
	st.local.v4.u32 	[%rd127], {%r215, %r223, %r231, %r239};
	ld.local.v4.b32 	{%r240, %r241, %r242, %r243}, [%rd1+16];
	bfe.u32 	%r244, %r243, 16, 8;
	cvt.u16.u32 	%rs58, %r244;
	bfe.u32 	%r245, %r243, 8, 8;
	bfe.u32 	%r246, %r243, 0, 8;
	bfe.u32 	%r247, %r242, 16, 8;
	cvt.u16.u32 	%rs59, %r247;
	bfe.u32 	%r248, %r242, 8, 8;
	bfe.u32 	%r249, %r242, 0, 8;
	bfe.u32 	%r250, %r241, 16, 8;
	cvt.u16.u32 	%rs60, %r250;
	bfe.u32 	%r251, %r241, 8, 8;
	bfe.u32 	%r252, %r241, 0, 8;
	bfe.u32 	%r253, %r240, 16, 8;
	cvt.u16.u32 	%rs61, %r253;
	bfe.u32 	%r254, %r240, 8, 8;
	bfe.u32 	%r255, %r240, 0, 8;
	shl.b32 	%r256, %r255, 24;
	shl.b32 	%r257, %r254, 16;
	and.b32  	%r258, %r257, 16711680;
	or.b32  	%r259, %r258, %r256;
	and.b16  	%rs62, %rs61, 255;
	mul.wide.u16 	%r260, %rs62, 256;
	or.b32  	%r261, %r259, %r260;
	bfe.u32 	%r262, %r240, 24, 8;
	or.b32  	%r263, %r261, %r262;
	shl.b32 	%r264, %r252, 24;
	shl.b32 	%r265, %r251, 16;
	and.b32  	%r266, %r265, 16711680;
	or.b32  	%r267, %r266, %r264;
	and.b16  	%rs63, %rs60, 255;
	mul.wide.u16 	%r268, %rs63, 256;
	or.b32  	%r269, %r267, %r268;
	bfe.u32 	%r270, %r241, 24, 8;
	or.b32  	%r271, %r269, %r270;
	shl.b32 	%r272, %r249, 24;
	shl.b32 	%r273, %r248, 16;
	and.b32  	%r274, %r273, 16711680;
	or.b32  	%r275, %r274, %r272;
	and.b16  	%rs64, %rs59, 255;
	mul.wide.u16 	%r276, %rs64, 256;
	or.b32  	%r277, %r275, %r276;
	bfe.u32 	%r278, %r242, 24, 8;
	or.b32  	%r279, %r277, %r278;
	shl.b32 	%r280, %r246, 24;
	shl.b32 	%r281, %r245, 16;
	and.b32  	%r282, %r281, 16711680;
	or.b32  	%r283, %r282, %r280;
	and.b16  	%rs65, %rs58, 255;
	mul.wide.u16 	%r284, %rs65, 256;
	or.b32  	%r285, %r283, %r284;
	bfe.u32 	%r286, %r243, 24, 8;
	or.b32  	%r287, %r285, %r286;
	st.local.v4.u32 	[%rd127+16], {%r263, %r271, %r279, %r287};
	ld.local.v4.b32 	{%r288, %r289, %r290, %r291}, [%rd1+32];
	bfe.u32 	%r292, %r291, 16, 8;
	cvt.u16.u32 	%rs66, %r292;
	bfe.u32 	%r293, %r291, 8, 8;
	bfe.u32 	%r294, %r291, 0, 8;
	bfe.u32 	%r295, %r290, 16, 8;
	cvt.u16.u32 	%rs67, %r295;
	bfe.u32 	%r296, %r290, 8, 8;
	bfe.u32 	%r297, %r290, 0, 8;
	bfe.u32 	%r298, %r289, 16, 8;
	cvt.u16.u32 	%rs68, %r298;
	bfe.u32 	%r299, %r289, 8, 8;
	bfe.u32 	%r300, %r289, 0, 8;
	bfe.u32 	%r301, %r288, 16, 8;
	cvt.u16.u32 	%rs69, %r301;
	bfe.u32 	%r302, %r288, 8, 8;
	bfe.u32 	%r303, %r288, 0, 8;
	shl.b32 	%r304, %r303, 24;
	shl.b32 	%r305, %r302, 16;
	and.b32  	%r306, %r305, 16711680;
	or.b32  	%r307, %r306, %r304;
	and.b16  	%rs70, %rs69, 255;
	mul.wide.u16 	%r308, %rs70, 256;
	or.b32  	%r309, %r307, %r308;
	bfe.u32 	%r310, %r288, 24, 8;
	or.b32  	%r311, %r309, %r310;
	shl.b32 	%r312, %r300, 24;
	shl.b32 	%r313, %r299, 16;
	and.b32  	%r314, %r313, 16711680;
	or.b32  	%r315, %r314, %r312;
	and.b16  	%rs71, %rs68, 255;
	mul.wide.u16 	%r316, %rs71, 256;
	or.b32  	%r317, %r315, %r316;
	bfe.u32 	%r318, %r289, 24, 8;
	or.b32  	%r319, %r317, %r318;
	shl.b32 	%r320, %r297, 24;
	shl.b32 	%r321, %r296, 16;
	and.b32  	%r322, %r321, 16711680;
	or.b32  	%r323, %r322, %r320;
	and.b16  	%rs72, %rs67, 255;
	mul.wide.u16 	%r324, %rs72, 256;
	or.b32  	%r325, %r323, %r324;
	bfe.u32 	%r326, %r290, 24, 8;
	or.b32  	%r327, %r325, %r326;
	shl.b32 	%r328, %r294, 24;
	shl.b32 	%r329, %r293, 16;
	and.b32  	%r330, %r329, 16711680;
	or.b32  	%r331, %r330, %r328;
	and.b16  	%rs73, %rs66, 255;
	mul.wide.u16 	%r332, %rs73, 256;
	or.b32  	%r333, %r331, %r332;
	bfe.u32 	%r334, %r291, 24, 8;
	or.b32  	%r335, %r333, %r334;
	st.local.v4.u32 	[%rd127+32], {%r311, %r319, %r327, %r335};
	ld.local.v4.b32 	{%r336, %r337, %r338, %r339}, [%rd1+48];
	bfe.u32 	%r340, %r339, 16, 8;
	cvt.u16.u32 	%rs74, %r340;
	bfe.u32 	%r341, %r339, 8, 8;
	bfe.u32 	%r342, %r339, 0, 8;
	bfe.u32 	%r343, %r338, 16, 8;
	cvt.u16.u32 	%rs75, %r343;
	bfe.u32 	%r344, %r338, 8, 8;
	bfe.u32 	%r345, %r338, 0, 8;
	bfe.u32 	%r346, %r337, 16, 8;
	cvt.u16.u32 	%rs76, %r346;
	bfe.u32 	%r347, %r337, 8, 8;
	bfe.u32 	%r348, %r337, 0, 8;
	bfe.u32 	%r349, %r336, 16, 8;
	cvt.u16.u32 	%rs77, %r349;
	bfe.u32 	%r350, %r336, 8, 8;
	bfe.u32 	%r351, %r336, 0, 8;
	shl.b32 	%r352, %r351, 24;
	shl.b32 	%r353, %r350, 16;
	and.b32  	%r354, %r353, 16711680;
	or.b32  	%r355, %r354, %r352;
	and.b16  	%rs78, %rs77, 255;
	mul.wide.u16 	%r356, %rs78, 256;
	or.b32  	%r357, %r355, %r356;
	bfe.u32 	%r358, %r336, 24, 8;
	or.b32  	%r359, %r357, %r358;
	shl.b32 	%r360, %r348, 24;
	shl.b32 	%r361, %r347, 16;
	and.b32  	%r362, %r361, 16711680;
	or.b32  	%r363, %r362, %r360;
	and.b16  	%rs79, %rs76, 255;
	mul.wide.u16 	%r364, %rs79, 256;
	or.b32  	%r365, %r363, %r364;
	bfe.u32 	%r366, %r337, 24, 8;
	or.b32  	%r367, %r365, %r366;
	shl.b32 	%r368, %r345, 24;
	shl.b32 	%r369, %r344, 16;
	and.b32  	%r370, %r369, 16711680;
	or.b32  	%r371, %r370, %r368;
	and.b16  	%rs80, %rs75, 255;
	mul.wide.u16 	%r372, %rs80, 256;
	or.b32  	%r373, %r371, %r372;
	bfe.u32 	%r374, %r338, 24, 8;
	or.b32  	%r375, %r373, %r374;
	shl.b32 	%r376, %r342, 24;
	shl.b32 	%r377, %r341, 16;
	and.b32  	%r378, %r377, 16711680;
	or.b32  	%r379, %r378, %r376;
	and.b16  	%rs81, %rs74, 255;
	mul.wide.u16 	%r380, %rs81, 256;
	or.b32  	%r381, %r379, %r380;
	bfe.u32 	%r382, %r339, 24, 8;
	or.b32  	%r383, %r381, %r382;
	st.local.v4.u32 	[%rd127+48], {%r359, %r367, %r375, %r383};
	add.s64 	%rd125, %rd127, 40;
	mov.b64 	%rd96, {%r327, %r384};
	cvt.u32.u64 	%r980, %rd96;
	mov.b32 	%r981, 0;
	mov.u64 	%rd123, %rd125;
$L__BB0_37:
	add.s64 	%rd37, %rd123, 16;
	ld.local.v2.u32 	{%r66, %r385}, [%rd123+16];
	shf.l.wrap.b32 	%r386, %r66, %r66, 15;
	shf.l.wrap.b32 	%r387, %r66, %r66, 13;
	xor.b32  	%r388, %r386, %r387;
	shr.u32 	%r389, %r66, 10;
	xor.b32  	%r390, %r388, %r389;
	ld.local.u32 	%r391, [%rd123+-4];
	add.s32 	%r392, %r390, %r391;
	ld.local.v4.u32 	{%r393, %r394, %r395, %r396}, [%rd123+-40];
	mov.b64 	%rd97, {%r395, %r396};
	shf.l.wrap.b32 	%r397, %r394, %r394, 25;
	shf.l.wrap.b32 	%r398, %r394, %r394, 14;
	xor.b32  	%r399, %r397, %r398;
	shr.u32 	%r400, %r394, 3;
	xor.b32  	%r401, %r399, %r400;
	add.s32 	%r402, %r392, %r393;
	add.s32 	%r403, %r402, %r401;
	shf.l.wrap.b32 	%r404, %r385, %r385, 15;
	shf.l.wrap.b32 	%r405, %r385, %r385, 13;
	xor.b32  	%r406, %r404, %r405;
	shr.u32 	%r407, %r385, 10;
	xor.b32  	%r408, %r406, %r407;
	add.s32 	%r409, %r408, %r980;
	shf.l.wrap.b32 	%r410, %r395, %r395, 25;
	shf.l.wrap.b32 	%r411, %r395, %r395, 14;
	xor.b32  	%r412, %r410, %r411;
	shr.u32 	%r413, %r395, 3;
	xor.b32  	%r414, %r412, %r413;
	add.s32 	%r415, %r409, %r394;
	add.s32 	%r416, %r415, %r414;
	st.local.v2.u32 	[%rd123+24], {%r403, %r416};
	shf.l.wrap.b32 	%r417, %r403, %r403, 15;
	shf.l.wrap.b32 	%r418, %r403, %r403, 13;
	xor.b32  	%r419, %r417, %r418;
	shr.u32 	%r420, %r403, 10;
	xor.b32  	%r421, %r419, %r420;
	ld.local.u32 	%r422, [%rd123+4];
	add.s32 	%r423, %r421, %r422;
	shf.l.wrap.b32 	%r424, %r396, %r396, 25;
	shf.l.wrap.b32 	%r425, %r396, %r396, 14;
	xor.b32  	%r426, %r424, %r425;
	shr.u32 	%r427, %r396, 3;
	xor.b32  	%r428, %r426, %r427;
	add.s32 	%r429, %r423, %r395;
	add.s32 	%r430, %r429, %r428;
	st.local.u32 	[%rd123+32], %r430;
	shf.l.wrap.b32 	%r431, %r416, %r416, 15;
	shf.l.wrap.b32 	%r432, %r416, %r416, 13;
	xor.b32  	%r433, %r431, %r432;
	shr.u32 	%r434, %r416, 10;
	xor.b32  	%r435, %r433, %r434;
	ld.local.u32 	%r436, [%rd123+8];
	add.s32 	%r437, %r435, %r436;
	ld.local.u32 	%r438, [%rd123+-24];
	shf.l.wrap.b32 	%r439, %r438, %r438, 25;
	shf.l.wrap.b32 	%r440, %r438, %r438, 14;
	xor.b32  	%r441, %r439, %r440;
	shr.u32 	%r442, %r438, 3;
	xor.b32  	%r443, %r441, %r442;
	{ .reg .b32 tmp; mov.b64 {tmp, %r444}, %rd97; }
	add.s32 	%r445, %r437, %r444;
	add.s32 	%r446, %r445, %r443;
	st.local.u32 	[%rd123+36], %r446;
	add.s32 	%r981, %r981, 4;
	setp.ne.s32 	%p25, %r981, 48;
	mov.u32 	%r980, %r66;
	mov.u64 	%rd123, %rd37;
	@%p25 bra 	$L__BB0_37;
	mov.b32 	%r990, 1013904242;
	mov.b32 	%r989, -1150833019;
	mov.b32 	%r988, 1779033703;
	mov.b32 	%r987, -1521486534;
	mov.b32 	%r986, 1359893119;
	mov.b32 	%r985, -1694144372;
	mov.b32 	%r984, 528734635;
	mov.b32 	%r983, 1541459225;
	mov.b32 	%r982, 0;
	mov.b64 	%rd124, 0;
	mov.u64 	%rd99, k_sha256;
$L__BB0_39:
	shf.l.wrap.b32 	%r456, %r986, %r986, 26;
	shf.l.wrap.b32 	%r457, %r986, %r986, 21;
	xor.b32  	%r458, %r456, %r457;
	shf.l.wrap.b32 	%r459, %r986, %r986, 7;
	xor.b32  	%r460, %r458, %r459;
	add.s32 	%r461, %r983, %r460;
	and.b32  	%r462, %r985, %r986;
	not.b32 	%r463, %r986;
	and.b32  	%r464, %r984, %r463;
	or.b32  	%r465, %r464, %r462;
	add.s32 	%r466, %r461, %r465;
	add.s64 	%rd100, %rd99, %rd124;
	ld.const.u32 	%r467, [%rd100];
	add.s32 	%r468, %r466, %r467;
	add.s64 	%rd101, %rd127, %rd124;
	ld.local.v4.u32 	{%r469, %r470, %r471, %r472}, [%rd101];
	add.s32 	%r473, %r468, %r469;
	shf.l.wrap.b32 	%r474, %r988, %r988, 30;
	shf.l.wrap.b32 	%r475, %r988, %r988, 19;
	xor.b32  	%r476, %r474, %r475;
	shf.l.wrap.b32 	%r477, %r988, %r988, 10;
	xor.b32  	%r478, %r476, %r477;
	xor.b32  	%r479, %r989, %r990;
	and.b32  	%r480, %r988, %r479;
	and.b32  	%r481, %r989, %r990;
	xor.b32  	%r482, %r480, %r481;
	add.s32 	%r483, %r478, %r482;
	add.s32 	%r983, %r473, %r987;
	add.s32 	%r987, %r483, %r473;
	shf.l.wrap.b32 	%r484, %r983, %r983, 26;
	shf.l.wrap.b32 	%r485, %r983, %r983, 21;
	xor.b32  	%r486, %r484, %r485;
	shf.l.wrap.b32 	%r487, %r983, %r983, 7;
	xor.b32  	%r488, %r486, %r487;
	add.s32 	%r489, %r984, %r488;
	and.b32  	%r490, %r986, %r983;
	not.b32 	%r491, %r983;
	and.b32  	%r492, %r985, %r491;
	or.b32  	%r493, %r492, %r490;
	add.s32 	%r494, %r489, %r493;
	ld.const.u32 	%r495, [%rd100+4];
	add.s32 	%r496, %r494, %r495;
	add.s32 	%r497, %r496, %r470;
	shf.l.wrap.b32 	%r498, %r987, %r987, 30;
	shf.l.wrap.b32 	%r499, %r987, %r987, 19;
	xor.b32  	%r500, %r498, %r499;
	shf.l.wrap.b32 	%r501, %r987, %r987, 10;
	xor.b32  	%r502, %r500, %r501;
	xor.b32  	%r503, %r988, %r989;
	and.b32  	%r504, %r987, %r503;
	and.b32  	%r505, %r988, %r989;
	xor.b32  	%r506, %r504, %r505;
	add.s32 	%r507, %r502, %r506;
	add.s32 	%r984, %r497, %r990;
	add.s32 	%r990, %r507, %r497;
	shf.l.wrap.b32 	%r508, %r984, %r984, 26;
	shf.l.wrap.b32 	%r509, %r984, %r984, 21;
	xor.b32  	%r510, %r508, %r509;
	shf.l.wrap.b32 	%r511, %r984, %r984, 7;
	xor.b32  	%r512, %r510, %r511;
	add.s32 	%r513, %r985, %r512;
	and.b32  	%r514, %r983, %r984;
	not.b32 	%r515, %r984;
	and.b32  	%r516, %r986, %r515;
	or.b32  	%r517, %r516, %r514;
	add.s32 	%r518, %r513, %r517;
	ld.const.u32 	%r519, [%rd100+8];
	add.s32 	%r520, %r518, %r519;
	add.s32 	%r521, %r520, %r471;
	shf.l.wrap.b32 	%r522, %r990, %r990, 30;
	shf.l.wrap.b32 	%r523, %r990, %r990, 19;
	xor.b32  	%r524, %r522, %r523;
	shf.l.wrap.b32 	%r525, %r990, %r990, 10;
	xor.b32  	%r526, %r524, %r525;
	xor.b32  	%r527, %r987, %r988;
	and.b32  	%r528, %r990, %r527;
	and.b32  	%r529, %r987, %r988;
	xor.b32  	%r530, %r528, %r529;
	add.s32 	%r531, %r526, %r530;
	add.s32 	%r985, %r521, %r989;
	add.s32 	%r989, %r531, %r521;
	shf.l.wrap.b32 	%r532, %r985, %r985, 26;
	shf.l.wrap.b32 	%r533, %r985, %r985, 21;
	xor.b32  	%r534, %r532, %r533;
	shf.l.wrap.b32 	%r535, %r985, %r985, 7;
	xor.b32  	%r536, %r534, %r535;
	add.s32 	%r537, %r986, %r536;
	and.b32  	%r538, %r984, %r985;
	not.b32 	%r539, %r985;
	and.b32  	%r540, %r983, %r539;
	or.b32  	%r541, %r540, %r538;
	add.s32 	%r542, %r537, %r541;
	ld.const.u32 	%r543, [%rd100+12];
	add.s32 	%r544, %r542, %r543;
	add.s32 	%r545, %r544, %r472;
	shf.l.wrap.b32 	%r546, %r989, %r989, 30;
	shf.l.wrap.b32 	%r547, %r989, %r989, 19;
	xor.b32  	%r548, %r546, %r547;
	shf.l.wrap.b32 	%r549, %r989, %r989, 10;
	xor.b32  	%r550, %r548, %r549;
	xor.b32  	%r551, %r990, %r987;
	and.b32  	%r552, %r989, %r551;
	and.b32  	%r553, %r990, %r987;
	xor.b32  	%r554, %r552, %r553;
	add.s32 	%r555, %r550, %r554;
	add.s32 	%r986, %r545, %r988;
	add.s32 	%r988, %r555, %r545;
	add.s32 	%r982, %r982, 4;
	add.s64 	%rd124, %rd124, 16;
	setp.ne.s32 	%p26, %r982, 64;
	@%p26 bra 	$L__BB0_39;
	setp.lt.s32 	%p27, %r42, 0;
	add.s32 	%r1002, %r988, 1779033703;
	add.s32 	%r1003, %r989, -1150833019;
	add.s32 	%r1004, %r990, 1013904242;
	add.s32 	%r1005, %r987, -1521486534;
	add.s32 	%r1006, %r986, 1359893119;
	add.s32 	%r1007, %r985, -1694144372;
	add.s32 	%r1008, %r984, 528734635;
	add.s32 	%r1009, %r983, 1541459225;
	@%p27 bra 	$L__BB0_46;
	ld.local.v4.b32 	{%r557, %r558, %r559, %r560}, [%rd1+64];
	bfe.u32 	%r561, %r560, 16, 8;
	cvt.u16.u32 	%rs82, %r561;
	bfe.u32 	%r562, %r560, 8, 8;
	bfe.u32 	%r563, %r560, 0, 8;
	bfe.u32 	%r564, %r559, 16, 8;
	cvt.u16.u32 	%rs83, %r564;
	bfe.u32 	%r565, %r559, 8, 8;
	bfe.u32 	%r566, %r559, 0, 8;
	bfe.u32 	%r567, %r558, 16, 8;
	cvt.u16.u32 	%rs84, %r567;
	bfe.u32 	%r568, %r558, 8, 8;
	bfe.u32 	%r569, %r558, 0, 8;
	bfe.u32 	%r570, %r557, 16, 8;
	cvt.u16.u32 	%rs85, %r570;
	bfe.u32 	%r571, %r557, 8, 8;
	bfe.u32 	%r572, %r557, 0, 8;
	shl.b32 	%r573, %r572, 24;
	shl.b32 	%r574, %r571, 16;
	and.b32  	%r575, %r574, 16711680;
	or.b32  	%r576, %r575, %r573;
	and.b16  	%rs86, %rs85, 255;
	mul.wide.u16 	%r577, %rs86, 256;
	or.b32  	%r578, %r576, %r577;
	bfe.u32 	%r579, %r557, 24, 8;
	or.b32  	%r580, %r578, %r579;
	shl.b32 	%r581, %r569, 24;
	shl.b32 	%r582, %r568, 16;
	and.b32  	%r583, %r582, 16711680;
	or.b32  	%r584, %r583, %r581;
	and.b16  	%rs87, %rs84, 255;
	mul.wide.u16 	%r585, %rs87, 256;
	or.b32  	%r586, %r584, %r585;
	bfe.u32 	%r587, %r558, 24, 8;
	or.b32  	%r588, %r586, %r587;
	shl.b32 	%r589, %r566, 24;
	shl.b32 	%r590, %r565, 16;
	and.b32  	%r591, %r590, 16711680;
	or.b32  	%r592, %r591, %r589;
	and.b16  	%rs88, %rs83, 255;
	mul.wide.u16 	%r593, %rs88, 256;
	or.b32  	%r594, %r592, %r593;
	bfe.u32 	%r595, %r559, 24, 8;
	or.b32  	%r596, %r594, %r595;
	shl.b32 	%r597, %r563, 24;
	shl.b32 	%r598, %r562, 16;
	and.b32  	%r599, %r598, 16711680;
	or.b32  	%r600, %r599, %r597;
	and.b16  	%rs89, %rs82, 255;
	mul.wide.u16 	%r601, %rs89, 256;
	or.b32  	%r602, %r600, %r601;
	bfe.u32 	%r603, %r560, 24, 8;
	or.b32  	%r604, %r602, %r603;
	st.local.v4.u32 	[%rd127], {%r580, %r588, %r596, %r604};
	ld.local.v4.b32 	{%r605, %r606, %r607, %r608}, [%rd1+80];
	bfe.u32 	%r609, %r608, 16, 8;
	cvt.u16.u32 	%rs90, %r609;
	bfe.u32 	%r610, %r608, 8, 8;
	bfe.u32 	%r611, %r608, 0, 8;
	bfe.u32 	%r612, %r607, 16, 8;
	cvt.u16.u32 	%rs91, %r612;
	bfe.u32 	%r613, %r607, 8, 8;
	bfe.u32 	%r614, %r607, 0, 8;
	bfe.u32 	%r615, %r606, 16, 8;
	cvt.u16.u32 	%rs92, %r615;
	bfe.u32 	%r616, %r606, 8, 8;
	bfe.u32 	%r617, %r606, 0, 8;
	bfe.u32 	%r618, %r605, 16, 8;
	cvt.u16.u32 	%rs93, %r618;
	bfe.u32 	%r619, %r605, 8, 8;
	bfe.u32 	%r620, %r605, 0, 8;
	shl.b32 	%r621, %r620, 24;
	shl.b32 	%r622, %r619, 16;
	and.b32  	%r623, %r622, 16711680;
	or.b32  	%r624, %r623, %r621;
	and.b16  	%rs94, %rs93, 255;
	mul.wide.u16 	%r625, %rs94, 256;
	or.b32  	%r626, %r624, %r625;
	bfe.u32 	%r627, %r605, 24, 8;
	or.b32  	%r628, %r626, %r627;
	shl.b32 	%r629, %r617, 24;
	shl.b32 	%r630, %r616, 16;
	and.b32  	%r631, %r630, 16711680;
	or.b32  	%r632, %r631, %r629;
	and.b16  	%rs95, %rs92, 255;
	mul.wide.u16 	%r633, %rs95, 256;
	or.b32  	%r634, %r632, %r633;
	bfe.u32 	%r635, %r606, 24, 8;
	or.b32  	%r636, %r634, %r635;
	shl.b32 	%r637, %r614, 24;
	shl.b32 	%r638, %r613, 16;
	and.b32  	%r639, %r638, 16711680;
	or.b32  	%r640, %r639, %r637;
	and.b16  	%rs96, %rs91, 255;
	mul.wide.u16 	%r641, %rs96, 256;
	or.b32  	%r642, %r640, %r641;
	bfe.u32 	%r643, %r607, 24, 8;
	or.b32  	%r644, %r642, %r643;
	shl.b32 	%r645, %r611, 24;
	shl.b32 	%r646, %r610, 16;
	and.b32  	%r647, %r646, 16711680;
	or.b32  	%r648, %r647, %r645;
	and.b16  	%rs97, %rs90, 255;
	mul.wide.u16 	%r649, %rs97, 256;
	or.b32  	%r650, %r648, %r649;
	bfe.u32 	%r651, %r608, 24, 8;
	or.b32  	%r652, %r650, %r651;
	st.local.v4.u32 	[%rd127+16], {%r628, %r636, %r644, %r652};
	ld.local.v4.b32 	{%r653, %r654, %r655, %r656}, [%rd1+96];
	bfe.u32 	%r657, %r656, 16, 8;
	cvt.u16.u32 	%rs98, %r657;
	bfe.u32 	%r658, %r656, 8, 8;
	bfe.u32 	%r659, %r656, 0, 8;
	bfe.u32 	%r660, %r655, 16, 8;
	cvt.u16.u32 	%rs99, %r660;
	bfe.u32 	%r661, %r655, 8, 8;
	bfe.u32 	%r662, %r655, 0, 8;
	bfe.u32 	%r663, %r654, 16, 8;
	cvt.u16.u32 	%rs100, %r663;
	bfe.u32 	%r664, %r654, 8, 8;
	bfe.u32 	%r665, %r654, 0, 8;
	bfe.u32 	%r666, %r653, 16, 8;
	cvt.u16.u32 	%rs101, %r666;
	bfe.u32 	%r667, %r653, 8, 8;
	bfe.u32 	%r668, %r653, 0, 8;
	shl.b32 	%r669, %r668, 24;
	shl.b32 	%r670, %r667, 16;
	and.b32  	%r671, %r670, 16711680;
	or.b32  	%r672, %r671, %r669;
	and.b16  	%rs102, %rs101, 255;
	mul.wide.u16 	%r673, %rs102, 256;
	or.b32  	%r674, %r672, %r673;
	bfe.u32 	%r675, %r653, 24, 8;
	or.b32  	%r676, %r674, %r675;
	shl.b32 	%r677, %r665, 24;
	shl.b32 	%r678, %r664, 16;
	and.b32  	%r679, %r678, 16711680;
	or.b32  	%r680, %r679, %r677;
	and.b16  	%rs103, %rs100, 255;
	mul.wide.u16 	%r681, %rs103, 256;
	or.b32  	%r682, %r680, %r681;
	bfe.u32 	%r683, %r654, 24, 8;
	or.b32  	%r684, %r682, %r683;
	shl.b32 	%r685, %r662, 24;
	shl.b32 	%r686, %r661, 16;
	and.b32  	%r687, %r686, 16711680;
	or.b32  	%r688, %r687, %r685;
	and.b16  	%rs104, %rs99, 255;
	mul.wide.u16 	%r689, %rs104, 256;
	or.b32  	%r690, %r688, %r689;
	bfe.u32 	%r691, %r655, 24, 8;
	or.b32  	%r692, %r690, %r691;
	shl.b32 	%r693, %r659, 24;
	shl.b32 	%r694, %r658, 16;
	and.b32  	%r695, %r694, 16711680;
	or.b32  	%r696, %r695, %r693;
	and.b16  	%rs105, %rs98, 255;
	mul.wide.u16 	%r697, %rs105, 256;
	or.b32  	%r698, %r696, %r697;
	bfe.u32 	%r699, %r656, 24, 8;
	or.b32  	%r700, %r698, %r699;
	st.local.v4.u32 	[%rd127+32], {%r676, %r684, %r692, %r700};
	ld.local.v2.b32 	{%r701, %r702}, [%rd1+112];
	bfe.u32 	%r703, %r702, 16, 8;
	cvt.u16.u32 	%rs106, %r703;
	bfe.u32 	%r704, %r702, 8, 8;
	bfe.u32 	%r705, %r702, 0, 8;
	bfe.u32 	%r706, %r701, 16, 8;
	cvt.u16.u32 	%rs107, %r706;
	bfe.u32 	%r707, %r701, 8, 8;
	bfe.u32 	%r708, %r701, 0, 8;
	shl.b32 	%r709, %r708, 24;
	shl.b32 	%r710, %r707, 16;
	and.b32  	%r711, %r710, 16711680;
	or.b32  	%r712, %r711, %r709;
	and.b16  	%rs108, %rs107, 255;
	mul.wide.u16 	%r713, %rs108, 256;
	or.b32  	%r714, %r712, %r713;
	bfe.u32 	%r715, %r701, 24, 8;
	or.b32  	%r716, %r714, %r715;
	shl.b32 	%r717, %r705, 24;
	shl.b32 	%r718, %r704, 16;
	and.b32  	%r719, %r718, 16711680;
	or.b32  	%r720, %r719, %r717;
	and.b16  	%rs109, %rs106, 255;
	mul.wide.u16 	%r721, %rs109, 256;
	or.b32  	%r722, %r720, %r721;
	bfe.u32 	%r723, %r702, 24, 8;
	or.b32  	%r724, %r722, %r723;
	cvt.u32.u64 	%r725, %rd31;
	shl.b32 	%r727, %r189, 24;
	shl.b32 	%r729, %r188, 16;
	and.b32  	%r730, %r729, 16711680;
	or.b32  	%r731, %r730, %r727;
	shl.b32 	%r733, %r186, 8;
	and.b32  	%r734, %r733, 65280;
	or.b32  	%r735, %r731, %r734;
	and.b32  	%r737, %r185, 248;
	or.b32  	%r738, %r735, %r737;
	st.local.v4.u32 	[%rd127+48], {%r716, %r724, %r725, %r738};
	mov.b64 	%rd102, {%r692, %r739};
	cvt.u32.u64 	%r991, %rd102;
	mov.b32 	%r992, 0;
$L__BB0_42:
	add.s64 	%rd41, %rd125, 16;
	ld.local.v2.u32 	{%r97, %r740}, [%rd125+16];
	shf.l.wrap.b32 	%r741, %r97, %r97, 15;
	shf.l.wrap.b32 	%r742, %r97, %r97, 13;
	xor.b32  	%r743, %r741, %r742;
	shr.u32 	%r744, %r97, 10;
	xor.b32  	%r745, %r743, %r744;
	ld.local.u32 	%r746, [%rd125+-4];
	add.s32 	%r747, %r745, %r746;
	ld.local.v4.u32 	{%r748, %r749, %r750, %r751}, [%rd125+-40];
	mov.b64 	%rd103, {%r750, %r751};
	shf.l.wrap.b32 	%r752, %r749, %r749, 25;
	shf.l.wrap.b32 	%r753, %r749, %r749, 14;
	xor.b32  	%r754, %r752, %r753;
	shr.u32 	%r755, %r749, 3;
	xor.b32  	%r756, %r754, %r755;
	add.s32 	%r757, %r747, %r748;
	add.s32 	%r758, %r757, %r756;
	shf.l.wrap.b32 	%r759, %r740, %r740, 15;
	shf.l.wrap.b32 	%r760, %r740, %r740, 13;
	xor.b32  	%r761, %r759, %r760;
	shr.u32 	%r762, %r740, 10;
	xor.b32  	%r763, %r761, %r762;
	add.s32 	%r764, %r763, %r991;
	shf.l.wrap.b32 	%r765, %r750, %r750, 25;
	shf.l.wrap.b32 	%r766, %r750, %r750, 14;
	xor.b32  	%r767, %r765, %r766;
	shr.u32 	%r768, %r750, 3;
	xor.b32  	%r769, %r767, %r768;
	add.s32 	%r770, %r764, %r749;
	add.s32 	%r771, %r770, %r769;
	st.local.v2.u32 	[%rd125+24], {%r758, %r771};
	shf.l.wrap.b32 	%r772, %r758, %r758, 15;
	shf.l.wrap.b32 	%r773, %r758, %r758, 13;
	xor.b32  	%r774, %r772, %r773;
	shr.u32 	%r775, %r758, 10;
	xor.b32  	%r776, %r774, %r775;
	ld.local.u32 	%r777, [%rd125+4];
	add.s32 	%r778, %r776, %r777;
	shf.l.wrap.b32 	%r779, %r751, %r751, 25;
	shf.l.wrap.b32 	%r780, %r751, %r751, 14;
	xor.b32  	%r781, %r779, %r780;
	shr.u32 	%r782, %r751, 3;
	xor.b32  	%r783, %r781, %r782;
	add.s32 	%r784, %r778, %r750;
	add.s32 	%r785, %r784, %r783;
	st.local.u32 	[%rd125+32], %r785;
	shf.l.wrap.b32 	%r786, %r771, %r771, 15;
	shf.l.wrap.b32 	%r787, %r771, %r771, 13;
	xor.b32  	%r788, %r786, %r787;
	shr.u32 	%r789, %r771, 10;
	xor.b32  	%r790, %r788, %r789;
	ld.local.u32 	%r791, [%rd125+8];
	add.s32 	%r792, %r790, %r791;
	ld.local.u32 	%r793, [%rd125+-24];
	shf.l.wrap.b32 	%r794, %r793, %r793, 25;
	shf.l.wrap.b32 	%r795, %r793, %r793, 14;
	xor.b32  	%r796, %r794, %r795;
	shr.u32 	%r797, %r793, 3;
	xor.b32  	%r798, %r796, %r797;
	{ .reg .b32 tmp; mov.b64 {tmp, %r799}, %rd103; }
	add.s32 	%r800, %r792, %r799;
	add.s32 	%r801, %r800, %r798;
	st.local.u32 	[%rd125+36], %r801;
	add.s32 	%r992, %r992, 4;
	setp.ne.s32 	%p28, %r992, 48;
	mov.u32 	%r991, %r97;
	mov.u64 	%rd125, %rd41;
	@%p28 bra 	$L__BB0_42;
	add.s64 	%rd126, %rd99, 8;
	mov.b32 	%r993, 0;
	mov.u32 	%r994, %r1009;
	mov.u32 	%r995, %r1008;
	mov.u32 	%r996, %r1007;
	mov.u32 	%r997, %r1006;
	mov.u32 	%r998, %r1005;
	mov.u32 	%r999, %r1002;
	mov.u32 	%r1000, %r1003;
	mov.u32 	%r1001, %r1004;
$L__BB0_44:
	shf.l.wrap.b32 	%r803, %r997, %r997, 26;
	shf.l.wrap.b32 	%r804, %r997, %r997, 21;
	xor.b32  	%r805, %r803, %r804;
	shf.l.wrap.b32 	%r806, %r997, %r997, 7;
	xor.b32  	%r807, %r805, %r806;
	add.s32 	%r808, %r994, %r807;
	and.b32  	%r809, %r996, %r997;
	not.b32 	%r810, %r997;
	and.b32  	%r811, %r995, %r810;
	or.b32  	%r812, %r811, %r809;
	add.s32 	%r813, %r808, %r812;
	ld.const.u32 	%r814, [%rd126+-8];
	add.s32 	%r815, %r813, %r814;
	ld.local.v4.u32 	{%r816, %r817, %r818, %r819}, [%rd127];
	add.s32 	%r820, %r815, %r816;
	shf.l.wrap.b32 	%r821, %r999, %r999, 30;
	shf.l.wrap.b32 	%r822, %r999, %r999, 19;
	xor.b32  	%r823, %r821, %r822;
	shf.l.wrap.b32 	%r824, %r999, %r999, 10;
	xor.b32  	%r825, %r823, %r824;
	xor.b32  	%r826, %r1000, %r1001;
	and.b32  	%r827, %r999, %r826;
	and.b32  	%r828, %r1000, %r1001;
	xor.b32  	%r829, %r827, %r828;
	add.s32 	%r830, %r825, %r829;
	add.s32 	%r994, %r820, %r998;
	add.s32 	%r998, %r830, %r820;
	shf.l.wrap.b32 	%r831, %r994, %r994, 26;
	shf.l.wrap.b32 	%r832, %r994, %r994, 21;
	xor.b32  	%r833, %r831, %r832;
	shf.l.wrap.b32 	%r834, %r994, %r994, 7;
	xor.b32  	%r835, %r833, %r834;
	add.s32 	%r836, %r995, %r835;
	and.b32  	%r837, %r997, %r994;
	not.b32 	%r838, %r994;
	and.b32  	%r839, %r996, %r838;
	or.b32  	%r840, %r839, %r837;
	add.s32 	%r841, %r836, %r840;
	ld.const.u32 	%r842, [%rd126+-4];
	add.s32 	%r843, %r841, %r842;
	add.s32 	%r844, %r843, %r817;
	shf.l.wrap.b32 	%r845, %r998, %r998, 30;
	shf.l.wrap.b32 	%r846, %r998, %r998, 19;
	xor.b32  	%r847, %r845, %r846;
	shf.l.wrap.b32 	%r848, %r998, %r998, 10;
	xor.b32  	%r849, %r847, %r848;
	xor.b32  	%r850, %r999, %r1000;
	and.b32  	%r851, %r998, %r850;
	and.b32  	%r852, %r999, %r1000;
	xor.b32  	%r853, %r851, %r852;
	add.s32 	%r854, %r849, %r853;
	add.s32 	%r995, %r844, %r1001;
	add.s32 	%r1001, %r854, %r844;
	shf.l.wrap.b32 	%r855, %r995, %r995, 26;
	shf.l.wrap.b32 	%r856, %r995, %r995, 21;
	xor.b32  	%r857, %r855, %r856;
	shf.l.wrap.b32 	%r858, %r995, %r995, 7;
	xor.b32  	%r859, %r857, %r858;
	add.s32 	%r860, %r996, %r859;
	and.b32  	%r861, %r994, %r995;
	not.b32 	%r862, %r995;
	and.b32  	%r863, %r997, %r862;
	or.b32  	%r864, %r863, %r861;
	add.s32 	%r865, %r860, %r864;
	ld.const.u32 	%r866, [%rd126];
	add.s32 	%r867, %r865, %r866;
	add.s32 	%r868, %r867, %r818;
	shf.l.wrap.b32 	%r869, %r1001, %r1001, 30;
	shf.l.wrap.b32 	%r870, %r1001, %r1001, 19;
	xor.b32  	%r871, %r869, %r870;
	shf.l.wrap.b32 	%r872, %r1001, %r1001, 10;
	xor.b32  	%r873, %r871, %r872;
	xor.b32  	%r874, %r998, %r999;
	and.b32  	%r875, %r1001, %r874;
	and.b32  	%r876, %r998, %r999;
	xor.b32  	%r877, %r875, %r876;
	add.s32 	%r878, %r873, %r877;
	add.s32 	%r996, %r868, %r1000;
	add.s32 	%r1000, %r878, %r868;
	shf.l.wrap.b32 	%r879, %r996, %r996, 26;
	shf.l.wrap.b32 	%r880, %r996, %r996, 21;
	xor.b32  	%r881, %r879, %r880;
	shf.l.wrap.b32 	%r882, %r996, %r996, 7;
	xor.b32  	%r883, %r881, %r882;
	add.s32 	%r884, %r997, %r883;
	and.b32  	%r885, %r995, %r996;
	not.b32 	%r886, %r996;
	and.b32  	%r887, %r994, %r886;
	or.b32  	%r888, %r887, %r885;
	add.s32 	%r889, %r884, %r888;
	ld.const.u32 	%r890, [%rd126+4];
	add.s32 	%r891, %r889, %r890;
	add.s32 	%r892, %r891, %r819;
	shf.l.wrap.b32 	%r893, %r1000, %r1000, 30;
	shf.l.wrap.b32 	%r894, %r1000, %r1000, 19;
	xor.b32  	%r895, %r893, %r894;
	shf.l.wrap.b32 	%r896, %r1000, %r1000, 10;
	xor.b32  	%r897, %r895, %r896;
	xor.b32  	%r898, %r1001, %r998;
	and.b32  	%r899, %r1000, %r898;
	and.b32  	%r900, %r1001, %r998;
	xor.b32  	%r901, %r899, %r900;
	add.s32 	%r902, %r897, %r901;
	add.s32 	%r997, %r892, %r999;
	add.s32 	%r999, %r902, %r892;
	add.s32 	%r993, %r993, 4;
	add.s64 	%rd127, %rd127, 16;
	add.s64 	%rd126, %rd126, 16;
	setp.ne.s32 	%p29, %r993, 64;
	@%p29 bra 	$L__BB0_44;
	add.s32 	%r1002, %r999, %r1002;
	add.s32 	%r1003, %r1000, %r1003;
	add.s32 	%r1004, %r1001, %r1004;
	add.s32 	%r1005, %r998, %r1005;
	add.s32 	%r1006, %r997, %r1006;
	add.s32 	%r1007, %r996, %r1007;
	add.s32 	%r1008, %r995, %r1008;
	add.s32 	%r1009, %r994, %r1009;
$L__BB0_46:
	shr.u32 	%r903, %r1002, 24;
	cvt.u16.u32 	%rs3, %r903;
	shr.u32 	%r904, %r1002, 16;
	{ .reg .b16 tmp; mov.b32 {tmp, %rs4}, %r1002; }
	shr.u32 	%r905, %r1002, 8;
	cvt.u16.u32 	%rs5, %r905;
	cvt.u16.u32 	%rs6, %r1002;
	shr.u32 	%r906, %r1003, 24;
	cvt.u16.u32 	%rs7, %r906;
	shr.u32 	%r907, %r1003, 16;
	{ .reg .b16 tmp; mov.b32 {tmp, %rs8}, %r1003; }
	shr.u32 	%r908, %r1003, 8;
	cvt.u16.u32 	%rs9, %r908;
	cvt.u16.u32 	%rs10, %r1003;
	shr.u32 	%r909, %r1004, 24;
	cvt.u16.u32 	%rs11, %r909;
	shr.u32 	%r910, %r1004, 16;
	{ .reg .b16 tmp; mov.b32 {tmp, %rs12}, %r1004; }
	shr.u32 	%r911, %r1004, 8;
	cvt.u16.u32 	%rs13, %r911;
	cvt.u16.u32 	%rs14, %r1004;
	shr.u32 	%r912, %r1005, 24;
	cvt.u16.u32 	%rs15, %r912;
	shr.u32 	%r913, %r1005, 16;
	{ .reg .b16 tmp; mov.b32 {tmp, %rs16}, %r1005; }
	shr.u32 	%r914, %r1005, 8;
	cvt.u16.u32 	%rs17, %r914;
	cvt.u16.u32 	%rs18, %r1005;
	prmt.b32 	%r915, %r914, %r1005, 0x3340U;
	prmt.b32 	%r916, %r912, %r913, 0x3340U;
	prmt.b32 	%r917, %r916, %r915, 0x5410U;
	prmt.b32 	%r918, %r911, %r1004, 0x3340U;
	prmt.b32 	%r919, %r909, %r910, 0x3340U;
	prmt.b32 	%r920, %r919, %r918, 0x5410U;
	prmt.b32 	%r921, %r908, %r1003, 0x3340U;
	prmt.b32 	%r922, %r906, %r907, 0x3340U;
	prmt.b32 	%r923, %r922, %r921, 0x5410U;
	prmt.b32 	%r924, %r905, %r1002, 0x3340U;
	prmt.b32 	%r925, %r903, %r904, 0x3340U;
	prmt.b32 	%r926, %r925, %r924, 0x5410U;
	st.local.v4.b32 	[%rd5], {%r926, %r923, %r920, %r917};
	shr.u32 	%r927, %r1006, 24;
	cvt.u16.u32 	%rs19, %r927;
	shr.u32 	%r928, %r1006, 16;
	{ .reg .b16 tmp; mov.b32 {tmp, %rs20}, %r1006; }
	shr.u32 	%r929, %r1006, 8;
	cvt.u16.u32 	%rs21, %r929;
	cvt.u16.u32 	%rs22, %r1006;
	shr.u32 	%r930, %r1007, 24;
	cvt.u16.u32 	%rs23, %r930;
	shr.u32 	%r931, %r1007, 16;
	{ .reg .b16 tmp; mov.b32 {tmp, %rs24}, %r1007; }
	shr.u32 	%r932, %r1007, 8;
	cvt.u16.u32 	%rs25, %r932;
	cvt.u16.u32 	%rs26, %r1007;
	shr.u32 	%r933, %r1008, 24;
	cvt.u16.u32 	%rs27, %r933;
	shr.u32 	%r934, %r1008, 16;
	{ .reg .b16 tmp; mov.b32 {tmp, %rs28}, %r1008; }
	shr.u32 	%r935, %r1008, 8;
	cvt.u16.u32 	%rs29, %r935;
	cvt.u16.u32 	%rs30, %r1008;
	shr.u32 	%r936, %r1009, 24;
	cvt.u16.u32 	%rs31, %r936;
	shr.u32 	%r937, %r1009, 16;
	{ .reg .b16 tmp; mov.b32 {tmp, %rs32}, %r1009; }
	shr.u32 	%r938, %r1009, 8;
	cvt.u16.u32 	%rs33, %r938;
	cvt.u16.u32 	%rs34, %r1009;
	prmt.b32 	%r939, %r938, %r1009, 0x3340U;
	prmt.b32 	%r940, %r936, %r937, 0x3340U;
	prmt.b32 	%r941, %r940, %r939, 0x5410U;
	prmt.b32 	%r942, %r935, %r1008, 0x3340U;
	prmt.b32 	%r943, %r933, %r934, 0x3340U;
	prmt.b32 	%r944, %r943, %r942, 0x5410U;
	prmt.b32 	%r945, %r932, %r1007, 0x3340U;
	prmt.b32 	%r946, %r930, %r931, 0x3340U;
	prmt.b32 	%r947, %r946, %r945, 0x5410U;
	prmt.b32 	%r948, %r929, %r1006, 0x3340U;
	prmt.b32 	%r949, %r927, %r928, 0x3340U;
	prmt.b32 	%r950, %r949, %r948, 0x5410U;
	st.local.v4.b32 	[%rd5+16], {%r950, %r947, %r944, %r941};
	shr.u32 	%r951, %r137, 31;
	add.s32 	%r952, %r137, %r951;
	shr.s32 	%r132, %r952, 1;
	setp.lt.s32 	%p30, %r137, 2;
	@%p30 bra 	$L__BB0_50;
	add.s32 	%r954, %r132, -1;
	min.u32 	%r133, %r954, 31;
	mov.b32 	%r1010, 0;
	bra.uni 	$L__BB0_49;
$L__BB0_48:
	add.s32 	%r134, %r1010, 1;
	setp.eq.s32 	%p32, %r1010, %r133;
	mov.u32 	%r1010, %r134;
	@%p32 bra 	$L__BB0_50;
$L__BB0_49:
	cvt.u64.u32 	%rd106, %r1010;
	add.s64 	%rd107, %rd5, %rd106;
	ld.local.u8 	%rs110, [%rd107];
	setp.eq.s16 	%p31, %rs110, 0;
	@%p31 bra 	$L__BB0_48;
	bra.uni 	$L__BB0_54;
$L__BB0_50:
	and.b32  	%r955, %r137, 1;
	setp.eq.b32 	%p33, %r955, 1;
	not.pred 	%p34, %p33;
	setp.gt.s32 	%p35, %r137, 63;
	or.pred  	%p36, %p35, %p34;
	@%p36 bra 	$L__BB0_52;
	cvt.s64.s32 	%rd108, %r132;
	add.s64 	%rd109, %rd5, %rd108;
	ld.local.u8 	%rs111, [%rd109];
	setp.gt.u16 	%p37, %rs111, 15;
	@%p37 bra 	$L__BB0_54;
$L__BB0_52:
	ld.param.u64 	%rd114, [_Z18sha256_mine_kernelPKhiimmPmPhPb_param_5];
	cvta.to.global.u64 	%rd110, %rd114;
	atom.relaxed.global.cas.b64 	%rd111, [%rd110], 0, %rd7;
	setp.ne.s64 	%p38, %rd111, 0;
	@%p38 bra 	$L__BB0_54;
	ld.param.u64 	%rd115, [_Z18sha256_mine_kernelPKhiimmPmPhPb_param_6];
	cvta.to.global.u64 	%rd112, %rd115;
	st.global.u8 	[%rd112], %rs3;
	st.global.u8 	[%rd112+1], %rs4;
	st.global.u8 	[%rd112+2], %rs5;
	st.global.u8 	[%rd112+3], %rs6;
	st.global.u8 	[%rd112+4], %rs7;
	st.global.u8 	[%rd112+5], %rs8;
	st.global.u8 	[%rd112+6], %rs9;
	st.global.u8 	[%rd112+7], %rs10;
	st.global.u8 	[%rd112+8], %rs11;
	st.global.u8 	[%rd112+9], %rs12;
	st.global.u8 	[%rd112+10], %rs13;
	st.global.u8 	[%rd112+11], %rs14;
	st.global.u8 	[%rd112+12], %rs15;
	st.global.u8 	[%rd112+13], %rs16;
	st.global.u8 	[%rd112+14], %rs17;
	st.global.u8 	[%rd112+15], %rs18;
	st.global.u8 	[%rd112+16], %rs19;
	st.global.u8 	[%rd112+17], %rs20;
	st.global.u8 	[%rd112+18], %rs21;
	st.global.u8 	[%rd112+19], %rs22;
	st.global.u8 	[%rd112+20], %rs23;
	st.global.u8 	[%rd112+21], %rs24;
	st.global.u8 	[%rd112+22], %rs25;
	st.global.u8 	[%rd112+23], %rs26;
	st.global.u8 	[%rd112+24], %rs27;
	st.global.u8 	[%rd112+25], %rs28;
	st.global.u8 	[%rd112+26], %rs29;
	st.global.u8 	[%rd112+27], %rs30;
	st.global.u8 	[%rd112+28], %rs31;
	st.global.u8 	[%rd112+29], %rs32;
	st.global.u8 	[%rd112+30], %rs33;
	st.global.u8 	[%rd112+31], %rs34;
	cvta.to.global.u64 	%rd113, %rd50;
	mov.b16 	%rs112, 1;
	st.global.u8 	[%rd113], %rs112;
$L__BB0_54:
	ret;
$L__BB0_55:
	mov.b16 	%rs42, 48;
	st.local.u8 	[%rd4], %rs42;
	mov.b32 	%r967, 1;
	bra.uni 	$L__BB0_14;

}


// ===== COMPILED SASS (sm_100) =====

	.target	sm_100

	.elftype	@"ET_EXEC"


//--------------------- .note.nv.tkinfo           --------------------------
	.section	.note.nv.tkinfo,"",@"SHT_NOTE"
	.sectionflags	@"SHF_NOTE_NV_TKINFO"
	.tkinfo
        /*0018*/ 	.word	0x00000002
        /*0030*/ 	.string	""
        /*0030*/ 	.string	"ptxas"
        /*0030*/ 	.string	"Cuda compilation tools, release 13.0, V13.0.88"
        /*0030*/ 	.string	"Build cuda_13.0.r13.0/compiler.36424714_0"
        /*0030*/ 	.string	"-arch sm_100 -m 64 "



//--------------------- .note.nv.cuinfo           --------------------------
	.section	.note.nv.cuinfo,"",@"SHT_NOTE"
	.sectionflags	@"SHF_NOTE_NV_CUINFO"
        /*0018*/ 	.short	0x0002
        /*001a*/ 	.short	0x0064
        /*001c*/ 	.short	0x0082
	.zero		2


//--------------------- .nv.info                  --------------------------
	.section	.nv.info,"",@"SHT_CUDA_INFO"
	.align	4


	//----- nvinfo : EIATTR_REGCOUNT
	.align		4
        /*0000*/ 	.byte	0x04, 0x2f
        /*0002*/ 	.short	(.L_2 - .L_1)
	.align		4
.L_1:
        /*0004*/ 	.word	index@(_Z18sha256_mine_kernelPKhiimmPmPhPb)
        /*0008*/ 	.word	0x00000024


	//----- nvinfo : EIATTR_FRAME_SIZE
	.align		4
.L_2:
        /*000c*/ 	.byte	0x04, 0x11
        /*000e*/ 	.short	(.L_4 - .L_3)
	.align		4
.L_3:
        /*0010*/ 	.word	index@(_Z18sha256_mine_kernelPKhiimmPmPhPb)
        /*0014*/ 	.word	0x000002c0


	//----- nvinfo : EIATTR_MIN_STACK_SIZE
	.align		4
.L_4:
        /*0018*/ 	.byte	0x04, 0x12
        /*001a*/ 	.short	(.L_6 - .L_5)
	.align		4
.L_5:
        /*001c*/ 	.word	index@(_Z18sha256_mine_kernelPKhiimmPmPhPb)
        /*0020*/ 	.word	0x000002c0
.L_6:


//--------------------- .nv.compat                --------------------------
	.section	.nv.compat,"",@"SHT_CUDA_COMPAT_INFO"
	.align	4
        /*0000*/ 	.byte	0x02, 0x09, 0x00, 0x00, 0x02, 0x02, 0x01, 0x00, 0x02, 0x05, 0x05, 0x00, 0x03, 0x07, 0x01, 0x01
        /*0010*/ 	.byte	0x02, 0x03, 0x00, 0x00, 0x02, 0x06, 0x01, 0x00, 0x04, 0x0b, 0x08, 0x00, 0x09, 0x00, 0x00, 0x00
        /*0020*/ 	.byte	0x00, 0x00, 0x00, 0x00


//--------------------- .nv.info._Z18sha256_mine_kernelPKhiimmPmPhPb --------------------------
	.section	.nv.info._Z18sha256_mine_kernelPKhiimmPmPhPb,"",@"SHT_CUDA_INFO"
	.sectionflags	@""
	.align	4


	//----- nvinfo : EIATTR_CUDA_API_VERSION
	.align		4
        /*0000*/ 	.byte	0x04, 0x37
        /*0002*/ 	.short	(.L_8 - .L_7)
.L_7:
        /*0004*/ 	.word	0x00000082


	//----- nvinfo : EIATTR_KPARAM_INFO
	.align		4
.L_8:
        /*0008*/ 	.byte	0x04, 0x17
        /*000a*/ 	.short	(.L_10 - .L_9)
.L_9:
        /*000c*/ 	.word	0x00000000
        /*0010*/ 	.short	0x0007
        /*0012*/ 	.short	0x0030
        /*0014*/ 	.byte	0x00, 0xf5, 0x21, 0x00


	//----- nvinfo : EIATTR_KPARAM_INFO
	.align		4
.L_10:
        /*0018*/ 	.byte	0x04, 0x17
        /*001a*/ 	.short	(.L_12 - .L_11)
.L_11:
        /*001c*/ 	.word	0x00000000
        /*0020*/ 	.short	0x0006
        /*0022*/ 	.short	0x0028
        /*0024*/ 	.byte	0x00, 0xf5, 0x21, 0x00


	//----- nvinfo : EIATTR_KPARAM_INFO
	.align		4
.L_12:
        /*0028*/ 	.byte	0x04, 0x17
        /*002a*/ 	.short	(.L_14 - .L_13)
.L_13:
        /*002c*/ 	.word	0x00000000
        /*0030*/ 	.short	0x0005
        /*0032*/ 	.short	0x0020
        /*0034*/ 	.byte	0x00, 0xf5, 0x21, 0x00


	//----- nvinfo : EIATTR_KPARAM_INFO
	.align		4
.L_14:
        /*0038*/ 	.byte	0x04, 0x17
        /*003a*/ 	.short	(.L_16 - .L_15)
.L_15:
        /*003c*/ 	.word	0x00000000
        /*0040*/ 	.short	0x0004
        /*0042*/ 	.short	0x0018
        /*0044*/ 	.byte	0x00, 0xf0, 0x21, 0x00


	//----- nvinfo : EIATTR_KPARAM_INFO
	.align		4
.L_16:
        /*0048*/ 	.byte	0x04, 0x17
        /*004a*/ 	.short	(.L_18 - .L_17)
.L_17:
        /*004c*/ 	.word	0x00000000
        /*0050*/ 	.short	0x0003
        /*0052*/ 	.short	0x0010
        /*0054*/ 	.byte	0x00, 0xf0, 0x21, 0x00


	//----- nvinfo : EIATTR_KPARAM_INFO
	.align		4
.L_18:
        /*0058*/ 	.byte	0x04, 0x17
        /*005a*/ 	.short	(.L_20 - .L_19)
.L_19:
        /*005c*/ 	.word	0x00000000
        /*0060*/ 	.short	0x0002
        /*0062*/ 	.short	0x000c
        /*0064*/ 	.byte	0x00, 0xf0, 0x11, 0x00


	//----- nvinfo : EIATTR_KPARAM_INFO
	.align		4
.L_20:
        /*0068*/ 	.byte	0x04, 0x17
        /*006a*/ 	.short	(.L_22 - .L_21)
.L_21:
        /*006c*/ 	.word	0x00000000
        /*0070*/ 	.short	0x0001
        /*0072*/ 	.short	0x0008
        /*0074*/ 	.byte	0x00, 0xf0, 0x11, 0x00


	//----- nvinfo : EIATTR_KPARAM_INFO
	.align		4
.L_22:
        /*0078*/ 	.byte	0x04, 0x17
        /*007a*/ 	.short	(.L_24 - .L_23)
.L_23:
        /*007c*/ 	.word	0x00000000
        /*0080*/ 	.short	0x0000
        /*0082*/ 	.short	0x0000
        /*0084*/ 	.byte	0x00, 0xf5, 0x21, 0x00


	//----- nvinfo : EIATTR_SPARSE_MMA_MASK
	.align		4
.L_24:
        /*0088*/ 	.byte	0x03, 0x50
        /*008a*/ 	.short	0x0000


	//----- nvinfo : EIATTR_MAXREG_COUNT
	.align		4
        /*008c*/ 	.byte	0x03, 0x1b
        /*008e*/ 	.short	0x00ff


	//----- nvinfo : EIATTR_MERCURY_ISA_VERSION
	.align		4
        /*0090*/ 	.byte	0x03, 0x5f
        /*0092*/ 	.short	0x0101


	//----- nvinfo : EIATTR_VRC_CTA_INIT_COUNT
	.align		4
        /*0094*/ 	.byte	0x02, 0x4a
	.zero		1
	.zero		1


	//----- nvinfo : EIATTR_EXIT_INSTR_OFFSETS
	.align		4
        /*0098*/ 	.byte	0x04, 0x1c
        /*009a*/ 	.short	(.L_26 - .L_25)


	//   ....[0]....
.L_25:
        /*009c*/ 	.word	0x00000090


	//   ....[1]....
        /*00a0*/ 	.word	0x00004370


	//   ....[2]....
        /*00a4*/ 	.word	0x00004420


	//   ....[3]....
        /*00a8*/ 	.word	0x000044c0


	//   ....[4]....
        /*00ac*/ 	.word	0x000047c0


	//----- nvinfo : EIATTR_CRS_STACK_SIZE
	.align		4
.L_26:
        /*00b0*/ 	.byte	0x04, 0x1e
        /*00b2*/ 	.short	(.L_28 - .L_27)
.L_27:
        /*00b4*/ 	.word	0x00000000


	//----- nvinfo : EIATTR_CBANK_PARAM_SIZE
	.align		4
.L_28:
        /*00b8*/ 	.byte	0x03, 0x19
        /*00ba*/ 	.short	0x0038


	//----- nvinfo : EIATTR_PARAM_CBANK
	.align		4
        /*00bc*/ 	.byte	0x04, 0x0a
        /*00be*/ 	.short	(.L_30 - .L_29)
	.align		4
.L_29:
        /*00c0*/ 	.word	index@(.nv.constant0._Z18sha256_mine_kernelPKhiimmPmPhPb)
        /*00c4*/ 	.short	0x0380
        /*00c6*/ 	.short	0x0038


	//----- nvinfo : EIATTR_SW_WAR
	.align		4
.L_30:
        /*00c8*/ 	.byte	0x04, 0x36
        /*00ca*/ 	.short	(.L_32 - .L_31)
.L_31:
        /*00cc*/ 	.word	0x00000008
.L_32:


//--------------------- .nv.callgraph             --------------------------
	.section	.nv.callgraph,"",@"SHT_CUDA_CALLGRAPH"
	.align	4
	.sectionentsize	8
	.align		4
        /*0000*/ 	.word	0x00000000
	.align		4
        /*0004*/ 	.word	0xffffffff
	.align		4
        /*0008*/ 	.word	0x00000000
	.align		4
        /*000c*/ 	.word	0xfffffffe
	.align		4
        /*0010*/ 	.word	0x00000000
	.align		4
        /*0014*/ 	.word	0xfffffffd
	.align		4
        /*0018*/ 	.word	0x00000000
	.align		4
        /*001c*/ 	.word	0xfffffffc


//--------------------- .nv.constant3             --------------------------
	.section	.nv.constant3,"a",@progbits
	.align	4
.nv.constant3:
	.type		k_sha256,@object
	.size		k_sha256,(.L_0 - k_sha256)
k_sha256:
        /*0000*/ 	.byte	0x98, 0x2f, 0x8a, 0x42, 0x91, 0x44, 0x37, 0x71, 0xcf, 0xfb, 0xc0, 0xb5, 0xa5, 0xdb, 0xb5, 0xe9
        /* <DEDUP_REMOVED lines=15> */
.L_0:


//--------------------- .text._Z18sha256_mine_kernelPKhiimmPmPhPb --------------------------
	.section	.text._Z18sha256_mine_kernelPKhiimmPmPhPb,"ax",@progbits
	.align	128
        .global         _Z18sha256_mine_kernelPKhiimmPmPhPb
        .type           _Z18sha256_mine_kernelPKhiimmPmPhPb,@function
        .size           _Z18sha256_mine_kernelPKhiimmPmPhPb,(.L_x_46 - _Z18sha256_mine_kernelPKhiimmPmPhPb)
        .other          _Z18sha256_mine_kernelPKhiimmPmPhPb,@"STO_CUDA_ENTRY STV_DEFAULT"
_Z18sha256_mine_kernelPKhiimmPmPhPb:
.text._Z18sha256_mine_kernelPKhiimmPmPhPb:
[----:B------:R-:W0:Y:S01]  /*0000*/  LDC R1, c[0x0][0x37c] ;  /* 0x0000df00ff017b82 */ /* 0x000e220000000800 */
[----:B------:R-:W1:Y:S07]  /*0010*/  S2R R3, SR_TID.X ;  /* 0x0000000000037919 */ /* 0x000e6e0000002100 */
[----:B------:R-:W1:Y:S01]  /*0020*/  S2UR UR4, SR_CTAID.X ;  /* 0x00000000000479c3 */ /* 0x000e620000002500 */
[----:B------:R-:W2:Y:S01]  /*0030*/  LDCU.64 UR6, c[0x0][0x398] ;  /* 0x00007300ff0677ac */ /* 0x000ea20008000a00 */
[----:B0-----:R-:W-:-:S06]  /*0040*/  VIADD R1, R1, 0xfffffd40 ;  /* 0xfffffd4001017836 */ /* 0x001fcc0000000000 */
[----:B------:R-:W1:Y:S02]  /*0050*/  LDC R22, c[0x0][0x360] ;  /* 0x0000d800ff167b82 */ /* 0x000e640000000800 */
[----:B-1----:R-:W-:-:S05]  /*0060*/  IMAD R22, R22, UR4, R3 ;  /* 0x0000000416167c24 */ /* 0x002fca000f8e0203 */
[----:B--2---:R-:W-:-:S04]  /*0070*/  ISETP.GE.U32.AND P0, PT, R22, UR6, PT ;  /* 0x0000000616007c0c */ /* 0x004fc8000bf06070 */
[----:B------:R-:W-:-:S13]  /*0080*/  ISETP.GE.U32.AND.EX P0, PT, RZ, UR7, PT, P0 ;  /* 0x00000007ff007c0c */ /* 0x000fda000bf06100 */
[----:B------:R-:W-:Y:S05]  /*0090*/  @P0 EXIT ;  /* 0x000000000000094d */ /* 0x000fea0003800000 */
[----:B------:R-:W0:Y:S01]  /*00a0*/  LDCU UR7, c[0x0][0x388] ;  /* 0x00007100ff0777ac */ /* 0x000e220008000800 */
[----:B------:R-:W-:Y:S01]  /*00b0*/  VIADD R23, R1, 0x1a0 ;  /* 0x000001a001177836 */ /* 0x000fe20000000000 */
[----:B------:R-:W1:Y:S01]  /*00c0*/  LDCU.64 UR4, c[0x0][0x390] ;  /* 0x00007200ff0477ac */ /* 0x000e620008000a00 */
[----:B------:R-:W2:Y:S01]  /*00d0*/  LDCU.64 UR8, c[0x0][0x358] ;  /* 0x00006b00ff0877ac */ /* 0x000ea20008000a00 */
[----:B0-----:R-:W-:Y:S01]  /*00e0*/  UISETP.NE.AND UP0, UPT, UR7, URZ, UPT ;  /* 0x000000ff0700728c */ /* 0x001fe2000bf05270 */
[----:B-1----:R-:W-:-:S05]  /*00f0*/  IADD3 R22, P0, PT, R22, UR4, RZ ;  /* 0x0000000416167c10 */ /* 0x002fca000ff1e0ff */
[----:B------:R-:W-:-:S03]  /*0100*/  IMAD.X R21, RZ, RZ, UR5, P0 ;  /* 0x00000005ff157e24 */ /* 0x000fc600080e06ff */
[----:B--2---:R-:W-:Y:S05]  /*0110*/  BRA.U !UP0, `(.L_x_0) ;  /* 0x0000000508107547 */ /* 0x004fea000b800000 */
[----:B------:R-:W-:Y:S02]  /*0120*/  USHF.R.S32.HI UR4, URZ, 0x1f, UR7 ;  /* 0x0000001fff047899 */ /* 0x000fe40008011407 */
[----:B------:R-:W-:Y:S01]  /*0130*/  ISETP.LT.U32.AND P0, PT, RZ, UR7, PT ;  /* 0x00000007ff007c0c */ /* 0x000fe2000bf01070 */
[----:B------:R-:W-:-:S03]  /*0140*/  IMAD.MOV.U32 R2, RZ, RZ, RZ ;  /* 0x000000ffff027224 */ /* 0x000fc600078e00ff */
[----:B------:R-:W-:-:S05]  /*0150*/  IMAD.U32 R0, RZ, RZ, UR4 ;  /* 0x00000004ff007e24 */ /* 0x000fca000f8e00ff */
[----:B------:R-:W-:Y:S01]  /*0160*/  ISETP.GT.U32.AND.EX P0, PT, R0, RZ, PT, P0 ;  /* 0x000000ff0000720c */ /* 0x000fe20003f04100 */
[----:B------:R-:W-:-:S12]  /*0170*/  IMAD.MOV.U32 R0, RZ, RZ, RZ ;  /* 0x000000ffff007224 */ /* 0x000fd800078e00ff */
[----:B------:R-:W0:Y:S02]  /*0180*/  @!P0 LDC.64 R4, c[0x0][0x380] ;  /* 0x0000e000ff048b82 */ /* 0x000e240000000a00 */
[----:B0-----:R-:W-:-:S05]  /*0190*/  @!P0 IADD3 R4, P1, PT, R0, R4, RZ ;  /* 0x0000000400048210 */ /* 0x001fca0007f3e0ff */
[----:B------:R-:W-:-:S05]  /*01a0*/  @!P0 IMAD.X R5, R2, 0x1, R5, P1 ;  /* 0x0000000102058824 */ /* 0x000fca00008e0605 */
[----:B------:R-:W2:Y:S01]  /*01b0*/  @!P0 LDG.E.U8 R4, desc[UR8][R4.64] ;  /* 0x0000000804048981 */ /* 0x000ea2000c1e1100 */
[----:B------:R-:W-:Y:S02]  /*01c0*/  @!P0 IMAD.IADD R3, R1, 0x1, R0 ;  /* 0x0000000101038824 */ /* 0x000fe400078e0200 */
[----:B------:R-:W-:Y:S02]  /*01d0*/  @!P0 IMAD.MOV.U32 R0, RZ, RZ, 0x1 ;  /* 0x00000001ff008424 */ /* 0x000fe400078e00ff */
[----:B------:R-:W-:Y:S02]  /*01e0*/  IMAD.U32 R7, RZ, RZ, UR4 ;  /* 0x00000004ff077e24 */ /* 0x000fe4000f8e00ff */
[----:B------:R-:W-:Y:S01]  /*01f0*/  @!P0 IMAD.MOV.U32 R2, RZ, RZ, RZ ;  /* 0x000000ffff028224 */ /* 0x000fe200078e00ff */
[C---:B------:R-:W-:Y:S01]  /*0200*/  IADD3 R6, P2, PT, -R0.reuse, UR7, RZ ;  /* 0x0000000700067c10 */ /* 0x040fe2000ff5e1ff */
[----:B------:R-:W-:Y:S01]  /*0210*/  IMAD.U32 R11, RZ, RZ, UR4 ;  /* 0x00000004ff0b7e24 */ /* 0x000fe2000f8e00ff */
[----:B------:R-:W-:-:S02]  /*0220*/  ISETP.LT.U32.AND P1, PT, R0, UR7, PT ;  /* 0x0000000700007c0c */ /* 0x000fc4000bf21070 */
[----:B------:R-:W-:Y:S02]  /*0230*/  ISETP.LE.U32.AND P3, PT, R6, 0x3, PT ;  /* 0x000000030600780c */ /* 0x000fe40003f63070 */
[----:B------:R-:W-:Y:S02]  /*0240*/  ISETP.GT.U32.AND.EX P1, PT, R7, R2, PT, P1 ;  /* 0x000000020700720c */ /* 0x000fe40003f24110 */
[----:B------:R-:W-:-:S04]  /*0250*/  IADD3.X R6, PT, PT, ~R2, UR4, RZ, P2, !PT ;  /* 0x0000000402067c10 */ /* 0x000fc800097fe5ff */
[----:B------:R-:W-:Y:S01]  /*0260*/  ISETP.LE.U32.OR.EX P1, PT, R6, RZ, !P1, P3 ;  /* 0x000000ff0600720c */ /* 0x000fe20004f23530 */
[----:B--2---:R0:W-:-:S12]  /*0270*/  @!P0 STL.U8 [R3], R4 ;  /* 0x0000000403008387 */ /* 0x0041d80000100000 */
[----:B------:R-:W-:Y:S05]  /*0280*/  @P1 BRA `(.L_x_1) ;  /* 0x0000000000501947 */ /* 0x000fea0003800000 */
[----:B------:R-:W-:Y:S01]  /*0290*/  UIADD3 UR5, UP0, UPT, UR7, -0x3, URZ ;  /* 0xfffffffd07057890 */ /* 0x000fe2000ff1e0ff */
[----:B------:R-:W-:Y:S01]  /*02a0*/  PLOP3.LUT P0, PT, PT, PT, PT, 0x8, 0x80 ;  /* 0x000000000080781c */ /* 0x000fe20003f0e170 */
[----:B------:R-:W1:Y:S02]  /*02b0*/  LDCU.64 UR10, c[0x0][0x380] ;  /* 0x00007000ff0a77ac */ /* 0x000e640008000a00 */
[----:B------:R-:W-:-:S12]  /*02c0*/  UIADD3.X UR6, UPT, UPT, UR4, -0x1, URZ, UP0, !UPT ;  /* 0xffffffff04067890 */ /* 0x000fd800087fe4ff */
.L_x_2:
[----:B01----:R-:W-:-:S04]  /*02d0*/  IADD3 R4, P1, PT, R0, UR10, RZ ;  /* 0x0000000a00047c10 */ /* 0x003fc8000ff3e0ff */
[----:B------:R-:W-:-:S05]  /*02e0*/  IADD3.X R5, PT, PT, R2, UR11, RZ, P1, !PT ;  /* 0x0000000b02057c10 */ /* 0x000fca0008ffe4ff */
[----:B--2---:R-:W2:Y:S04]  /*02f0*/  LDG.E.U8 R3, desc[UR8][R4.64] ;  /* 0x0000000804037981 */ /* 0x004ea8000c1e1100 */
[----:B------:R-:W3:Y:S04]  /*0300*/  LDG.E.U8 R6, desc[UR8][R4.64+0x1] ;  /* 0x0000010804067981 */ /* 0x000ee8000c1e1100 */
[----:B------:R-:W4:Y:S04]  /*0310*/  LDG.E.U8 R7, desc[UR8][R4.64+0x2] ;  /* 0x0000020804077981 */ /* 0x000f28000c1e1100 */
[----:B------:R-:W5:Y:S01]  /*0320*/  LDG.E.U8 R8, desc[UR8][R4.64+0x3] ;  /* 0x0000030804087981 */ /* 0x000f62000c1e1100 */
[----:B------:R-:W-:Y:S01]  /*0330*/  IMAD.IADD R9, R1, 0x1, R0 ;  /* 0x0000000101097824 */ /* 0x000fe200078e0200 */
[----:B------:R-:W-:-:S05]  /*0340*/  IADD3 R0, P1, PT, R0, 0x4, RZ ;  /* 0x0000000400007810 */ /* 0x000fca0007f3e0ff */
[----:B------:R-:W-:Y:S01]  /*0350*/  IMAD.X R2, RZ, RZ, R2, P1 ;  /* 0x000000ffff027224 */ /* 0x000fe200008e0602 */
[----:B------:R-:W-:-:S04]  /*0360*/  ISETP.GE.U32.AND P1, PT, R0, UR5, PT ;  /* 0x0000000500007c0c */ /* 0x000fc8000bf26070 */
[----:B------:R-:W-:Y:S01]  /*0370*/  ISETP.GE.U32.AND.EX P1, PT, R2, UR6, PT, P1 ;  /* 0x0000000602007c0c */ /* 0x000fe2000bf26110 */
[----:B--2---:R2:W-:Y:S04]  /*0380*/  STL.U8 [R9], R3 ;  /* 0x0000000309007387 */ /* 0x0045e80000100000 */
[----:B---3--:R2:W-:Y:S04]  /*0390*/  STL.U8 [R9+0x1], R6 ;  /* 0x0000010609007387 */ /* 0x0085e80000100000 */
[----:B----4-:R2:W-:Y:S04]  /*03a0*/  STL.U8 [R9+0x2], R7 ;  /* 0x0000020709007387 */ /* 0x0105e80000100000 */
[----:B-----5:R2:W-:Y:S01]  /*03b0*/  STL.U8 [R9+0x3], R8 ;  /* 0x0000030809007387 */ /* 0x0205e20000100000 */
[----:B------:R-:W-:Y:S05]  /*03c0*/  @!P1 BRA `(.L_x_2) ;  /* 0xfffffffc00c09947 */ /* 0x000fea000383ffff */
.L_x_1:
[C---:B------:R-:W-:Y:S02]  /*03d0*/  ISETP.LT.U32.AND P1, PT, R0.reuse, UR7, PT ;  /* 0x0000000700007c0c */ /* 0x040fe4000bf21070 */
[----:B0-2---:R-:W-:Y:S02]  /*03e0*/  IADD3 R3, P2, PT, -R0, UR7, RZ ;  /* 0x0000000700037c10 */ /* 0x005fe4000ff5e1ff */
[----:B------:R-:W-:Y:S02]  /*03f0*/  ISETP.GT.U32.AND.EX P3, PT, R11, R2, PT, P1 ;  /* 0x000000020b00720c */ /* 0x000fe40003f64110 */
[----:B------:R-:W-:Y:S02]  /*0400*/  ISETP.LE.U32.AND P1, PT, R3, 0x1, PT ;  /* 0x000000010300780c */ /* 0x000fe40003f23070 */
[----:B------:R-:W-:-:S04]  /*0410*/  IADD3.X R3, PT, PT, ~R2, UR4, RZ, P2, !PT ;  /* 0x0000000402037c10 */ /* 0x000fc800097fe5ff */
[----:B------:R-:W-:-:S13]  /*0420*/  ISETP.LE.U32.OR.EX P1, PT, R3, RZ, !P3, P1 ;  /* 0x000000ff0300720c */ /* 0x000fda0005f23510 */
[----:B------:R-:W0:Y:S01]  /*0430*/  @!P1 LDC.64 R6, c[0x0][0x380] ;  /* 0x0000e000ff069b82 */ /* 0x000e220000000a00 */
[----:B------:R-:W-:Y:S01]  /*0440*/  @!P1 IMAD.IADD R8, R1, 0x1, R0 ;  /* 0x0000000101089824 */ /* 0x000fe200078e0200 */
[----:B------:R-:W-:Y:S02]  /*0450*/  @!P1 PLOP3.LUT P0, PT, PT, PT, PT, 0x8, 0x80 ;  /* 0x000000000080981c */ /* 0x000fe40003f0e170 */
[C---:B0-----:R-:W-:Y:S02]  /*0460*/  @!P1 IADD3 R6, P3, PT, R0.reuse, R6, RZ ;  /* 0x0000000600069210 */ /* 0x041fe40007f7e0ff */
[----:B------:R-:W-:-:S03]  /*0470*/  @!P1 IADD3 R0, P2, PT, R0, 0x2, RZ ;  /* 0x0000000200009810 */ /* 0x000fc60007f5e0ff */
[----:B------:R-:W-:Y:S02]  /*0480*/  @!P1 IMAD.X R7, R2, 0x1, R7, P3 ;  /* 0x0000000102079824 */ /* 0x000fe400018e0607 */
[----:B------:R-:W-:Y:S01]  /*0490*/  @!P1 IMAD.X R2, RZ, RZ, R2, P2 ;  /* 0x000000ffff029224 */ /* 0x000fe200010e0602 */
[----:B------:R-:W-:Y:S02]  /*04a0*/  ISETP.LT.U32.AND P2, PT, R0, UR7, PT ;  /* 0x0000000700007c0c */ /* 0x000fe4000bf41070 */
[----:B------:R-:W2:Y:S02]  /*04b0*/  @!P1 LDG.E.U8 R3, desc[UR8][R6.64+0x1] ;  /* 0x0000010806039981 */ /* 0x000ea4000c1e1100 */
[----:B------:R-:W-:-:S13]  /*04c0*/  ISETP.LT.U32.OR.EX P0, PT, R2, UR4, P0, P2 ;  /* 0x0000000402007c0c */ /* 0x000fda0008701520 */
[----:B------:R-:W0:Y:S02]  /*04d0*/  @P0 LDC.64 R4, c[0x0][0x380] ;  /* 0x0000e000ff040b82 */ /* 0x000e240000000a00 */
[----:B0-----:R-:W-:-:S05]  /*04e0*/  @P0 IADD3 R4, P2, PT, R0, R4, RZ ;  /* 0x0000000400040210 */ /* 0x001fca0007f5e0ff */
[----:B------:R-:W-:Y:S02]  /*04f0*/  @P0 IMAD.X R5, R2, 0x1, R5, P2 ;  /* 0x0000000102050824 */ /* 0x000fe400010e0605 */
[----:B------:R-:W3:Y:S04]  /*0500*/  @!P1 LDG.E.U8 R2, desc[UR8][R6.64] ;  /* 0x0000000806029981 */ /* 0x000ee8000c1e1100 */
[----:B------:R-:W4:Y:S01]  /*0510*/  @P0 LDG.E.U8 R4, desc[UR8][R4.64] ;  /* 0x0000000804040981 */ /* 0x000f22000c1e1100 */
[----:B------:R-:W-:-:S03]  /*0520*/  @P0 IMAD.IADD R9, R1, 0x1, R0 ;  /* 0x0000000101090824 */ /* 0x000fc600078e0200 */
[----:B--2---:R0:W-:Y:S04]  /*0530*/  @!P1 STL.U8 [R8+0x1], R3 ;  /* 0x0000010308009387 */ /* 0x0041e80000100000 */
[----:B---3--:R0:W-:Y:S04]  /*0540*/  @!P1 STL.U8 [R8], R2 ;  /* 0x0000000208009387 */ /* 0x0081e80000100000 */
[----:B----4-:R0:W-:Y:S02]  /*0550*/  @P0 STL.U8 [R9], R4 ;  /* 0x0000000409000387 */ /* 0x0101e40000100000 */
.L_x_0:
[----:B------:R-:W-:Y:S01]  /*0560*/  ISETP.NE.U32.AND P0, PT, R22, RZ, PT ;  /* 0x000000ff1600720c */ /* 0x000fe20003f05070 */
[----:B------:R-:W-:Y:S01]  /*0570*/  IMAD.MOV.U32 R0, RZ, RZ, 0x30 ;  /* 0x00000030ff007424 */ /* 0x000fe200078e00ff */
[----:B------:R-:W-:Y:S01]  /*0580*/  BSSY.RECONVERGENT B0, `(.L_x_3) ;  /* 0x00000c6000007945 */ /* 0x000fe20003800200 */
[----:B0-----:R-:W-:Y:S01]  /*0590*/  VIADD R2, R1, 0x180 ;  /* 0x0000018001027836 */ /* 0x001fe20000000000 */
[----:B------:R-:W-:-:S13]  /*05a0*/  ISETP.NE.AND.EX P0, PT, R21, RZ, PT, P0 ;  /* 0x000000ff1500720c */ /* 0x000fda0003f05300 */
[----:B------:R0:W-:Y:S01]  /*05b0*/  @!P0 STL.U8 [R1+0x180], R0 ;  /* 0x0001800001008387 */ /* 0x0001e20000100000 */
[----:B------:R-:W-:Y:S01]  /*05c0*/  @!P0 IMAD.MOV.U32 R3, RZ, RZ, 0x1 ;  /* 0x00000001ff038424 */ /* 0x000fe200078e00ff */
[----:B------:R-:W-:Y:S06]  /*05d0*/  @!P0 BRA `(.L_x_4) ;  /* 0x0000000c00008947 */ /* 0x000fec0003800000 */
[----:B------:R-:W-:Y:S01]  /*05e0*/  BSSY.RECONVERGENT B1, `(.L_x_5) ;  /* 0x0000025000017945 */ /* 0x000fe20003800200 */
[----:B------:R-:W-:Y:S02]  /*05f0*/  IMAD.MOV.U32 R8, RZ, RZ, 0x2 ;  /* 0x00000002ff087424 */ /* 0x000fe400078e00ff */
[----:B0-----:R-:W-:Y:S02]  /*0600*/  IMAD.MOV.U32 R0, RZ, RZ, RZ ;  /* 0x000000ffff007224 */ /* 0x001fe400078e00ff */
[----:B------:R-:W-:Y:S02]  /*0610*/  IMAD.MOV.U32 R7, RZ, RZ, 0x1 ;  /* 0x00000001ff077424 */ /* 0x000fe400078e00ff */
[----:B------:R-:W-:Y:S02]  /*0620*/  IMAD.MOV.U32 R6, RZ, RZ, -0x1 ;  /* 0xffffffffff067424 */ /* 0x000fe400078e00ff */
[----:B------:R-:W-:Y:S02]  /*0630*/  IMAD.MOV.U32 R3, RZ, RZ, 0x2 ;  /* 0x00000002ff037424 */ /* 0x000fe400078e00ff */
[----:B------:R-:W-:-:S02]  /*0640*/  IMAD.MOV.U32 R10, RZ, RZ, R22 ;  /* 0x000000ffff0a7224 */ /* 0x000fc400078e0016 */
[----:B------:R-:W-:-:S07]  /*0650*/  IMAD.MOV.U32 R9, RZ, RZ, R21 ;  /* 0x000000ffff097224 */ /* 0x000fce00078e0015 */
.L_x_6:
[----:B------:R-:W-:-:S04]  /*0660*/  IMAD.WIDE.U32 R4, R9, -0x33333333, RZ ;  /* 0xcccccccd09047825 */ /* 0x000fc800078e00ff */
[----:B------:R-:W-:Y:S02]  /*0670*/  IMAD.MOV.U32 R16, RZ, RZ, R0 ;  /* 0x000000ffff107224 */ /* 0x000fe400078e0000 */
[----:B------:R-:W-:-:S04]  /*0680*/  IMAD.WIDE.U32 R12, P0, R10, -0x33333334, R4 ;  /* 0xcccccccc0a0c7825 */ /* 0x000fc80007800004 */
[----:B------:R-:W-:-:S04]  /*0690*/  IMAD.WIDE.U32 R4, R10, -0x33333333, RZ ;  /* 0xcccccccd0a047825 */ /* 0x000fc800078e00ff */
[----:B------:R-:W-:Y:S01]  /*06a0*/  IMAD.X R15, RZ, RZ, RZ, P0 ;  /* 0x000000ffff0f7224 */ /* 0x000fe200000e06ff */
[----:B------:R-:W-:Y:S01]  /*06b0*/  IADD3 RZ, P0, PT, R5, R12, RZ ;  /* 0x0000000c05ff7210 */ /* 0x000fe20007f1e0ff */
[----:B0-----:R-:W-:Y:S02]  /*06c0*/  IMAD.MOV.U32 R14, RZ, RZ, R13 ;  /* 0x000000ffff0e7224 */ /* 0x001fe400078e000d */
[----:B------:R-:W-:Y:S02]  /*06d0*/  IMAD.MOV.U32 R12, RZ, RZ, R6 ;  /* 0x000000ffff0c7224 */ /* 0x000fe400078e0006 */
[----:B------:R-:W-:Y:S01]  /*06e0*/  IMAD.WIDE.U32.X R4, R9, -0x33333334, R14, P0 ;  /* 0xcccccccc09047825 */ /* 0x000fe200000e040e */
[----:B------:R-:W-:-:S03]  /*06f0*/  ISETP.GT.U32.AND P0, PT, R10, 0x9, PT ;  /* 0x000000090a00780c */ /* 0x000fc60003f04070 */
[----:B------:R-:W-:Y:S01]  /*0700*/  IMAD.IADD R14, R1, 0x1, R0 ;  /* 0x00000001010e7824 */ /* 0x000fe200078e0200 */
[----:B------:R-:W-:Y:S01]  /*0710*/  SHF.R.U64 R13, R4, 0x3, R5 ;  /* 0x00000003040d7819 */ /* 0x000fe20000001205 */
[----:B------:R-:W-:Y:S01]  /*0720*/  IMAD.MOV.U32 R15, RZ, RZ, R3 ;  /* 0x000000ffff0f7224 */ /* 0x000fe200078e0003 */
[----:B------:R-:W-:Y:S01]  /*0730*/  ISETP.GT.U32.AND.EX P0, PT, R9, RZ, PT, P0 ;  /* 0x000000ff0900720c */ /* 0x000fe20003f04100 */
[C---:B------:R-:W-:Y:S01]  /*0740*/  VIADD R9, R8.reuse, 0x1 ;  /* 0x0000000108097836 */ /* 0x040fe20000000000 */
[----:B------:R-:W-:Y:S01]  /*0750*/  PRMT R4, R8, 0x7610, R4 ;  /* 0x0000761008047816 */ /* 0x000fe20000000004 */
[----:B------:R-:W-:Y:S01]  /*0760*/  IMAD R11, R13, -0xa, R10 ;  /* 0xfffffff60d0b7824 */ /* 0x000fe200078e020a */
[----:B------:R-:W-:Y:S01]  /*0770*/  SHF.R.U32.HI R10, RZ, 0x3, R5 ;  /* 0x00000003ff0a7819 */ /* 0x000fe20000011605 */
[----:B------:R-:W-:Y:S01]  /*0780*/  IMAD.MOV.U32 R5, RZ, RZ, R7 ;  /* 0x000000ffff057224 */ /* 0x000fe200078e0007 */
[----:B------:R-:W-:Y:S01]  /*0790*/  PRMT R8, R9, 0x7610, R8 ;  /* 0x0000761009087816 */ /* 0x000fe20000000008 */
[----:B------:R-:W-:-:S02]  /*07a0*/  VIADD R11, R11, 0x30 ;  /* 0x000000300b0b7836 */ /* 0x000fc40000000000 */
[----:B------:R-:W-:Y:S02]  /*07b0*/  IMAD.MOV.U32 R9, RZ, RZ, R10 ;  /* 0x000000ffff097224 */ /* 0x000fe400078e000a */
[----:B------:R-:W-:Y:S01]  /*07c0*/  VIADD R0, R0, 0x1 ;  /* 0x0000000100007836 */ /* 0x000fe20000000000 */
[----:B------:R0:W-:Y:S01]  /*07d0*/  STL.U8 [R14+0x100], R11 ;  /* 0x0001000b0e007387 */ /* 0x0001e20000100000 */
[----:B------:R-:W-:Y:S02]  /*07e0*/  VIADD R7, R7, 0x1 ;  /* 0x0000000107077836 */ /* 0x000fe40000000000 */
[----:B------:R-:W-:Y:S02]  /*07f0*/  VIADD R6, R6, 0x1 ;  /* 0x0000000106067836 */ /* 0x000fe40000000000 */
[----:B------:R-:W-:Y:S02]  /*0800*/  VIADD R3, R3, 0x1 ;  /* 0x0000000103037836 */ /* 0x000fe40000000000 */
[----:B------:R-:W-:Y:S01]  /*0810*/  IMAD.MOV.U32 R10, RZ, RZ, R13 ;  /* 0x000000ffff0a7224 */ /* 0x000fe200078e000d */
[----:B------:R-:W-:Y:S06]  /*0820*/  @P0 BRA `(.L_x_6) ;  /* 0xfffffffc008c0947 */ /* 0x000fec000383ffff */
[----:B------:R-:W-:Y:S05]  /*0830*/  BSYNC.RECONVERGENT B1 ;  /* 0x0000000000017941 */ /* 0x000fea0003800200 */
.L_x_5:
[C---:B------:R-:W-:Y:S01]  /*0840*/  VIMNMX R7, PT, PT, R0.reuse, 0x1, PT ;  /* 0x0000000100077848 */ /* 0x040fe20003fe0100 */
[----:B------:R-:W-:Y:S04]  /*0850*/  BSSY.RECONVERGENT B3, `(.L_x_7) ;  /* 0x0000086000037945 */ /* 0x000fe80003800200 */
[--C-:B------:R-:W-:Y:S01]  /*0860*/  IMAD.IADD R3, R0, 0x1, -R7.reuse ;  /* 0x0000000100037824 */ /* 0x100fe200078e0a07 */
[----:B------:R-:W-:-:S04]  /*0870*/  IADD3 R7, PT, PT, R16, 0x2, -R7 ;  /* 0x0000000210077810 */ /* 0x000fc80007ffe807 */
[----:B------:R-:W-:Y:S01]  /*0880*/  ISETP.GE.U32.AND P0, PT, R3, 0x3, PT ;  /* 0x000000030300780c */ /* 0x000fe20003f06070 */
[----:B------:R-:W-:Y:S01]  /*0890*/  IMAD.MOV.U32 R3, RZ, RZ, RZ ;  /* 0x000000ffff037224 */ /* 0x000fe200078e00ff */
[----:B------:R-:W-:-:S11]  /*08a0*/  LOP3.LUT R6, R7, 0x3, RZ, 0xc0, !PT ;  /* 0x0000000307067812 */ /* 0x000fd600078ec0ff */
[----:B------:R-:W-:Y:S05]  /*08b0*/  @!P0 BRA `(.L_x_8) ;  /* 0x0000000400fc8947 */ /* 0x000fea0003800000 */
[----:B------:R-:W-:Y:S01]  /*08c0*/  VIMNMX R0, PT, PT, R5, 0x1, PT ;  /* 0x0000000105007848 */ /* 0x000fe20003fe0100 */
[----:B------:R-:W-:Y:S04]  /*08d0*/  BSSY.RECONVERGENT B2, `(.L_x_9) ;  /* 0x000007b000027945 */ /* 0x000fe80003800200 */
[----:B------:R-:W-:Y:S01]  /*08e0*/  BSSY.RELIABLE B1, `(.L_x_10) ;  /* 0x0000068000017945 */ /* 0x000fe20003800100 */
[----:B------:R-:W-:Y:S02]  /*08f0*/  IMAD.MOV.U32 R3, RZ, RZ, R2 ;  /* 0x000000ffff037224 */ /* 0x000fe400078e0002 */
[----:B------:R-:W-:-:S05]  /*0900*/  IMAD.IADD R0, R15, 0x1, -R0 ;  /* 0x000000010f007824 */ /* 0x000fca00078e0a00 */
[----:B------:R-:W-:-:S05]  /*0910*/  LOP3.LUT R0, R0, 0xfffffffc, RZ, 0xc0, !PT ;  /* 0xfffffffc00007812 */ /* 0x000fca00078ec0ff */
[----:B------:R-:W-:Y:S02]  /*0920*/  IMAD.MOV R8, RZ, RZ, -R0 ;  /* 0x000000ffff087224 */ /* 0x000fe400078e0a00 */
[----:B------:R-:W-:-:S03]  /*0930*/  IMAD.MOV.U32 R0, RZ, RZ, R12 ;  /* 0x000000ffff007224 */ /* 0x000fc600078e000c */
[----:B------:R-:W-:-:S13]  /*0940*/  ISETP.GE.AND P0, PT, R8, RZ, PT ;  /* 0x000000ff0800720c */ /* 0x000fda0003f06270 */
[----:B------:R-:W-:Y:S05]  /*0950*/  @P0 BRA `(.L_x_11) ;  /* 0x0000000400800947 */ /* 0x000fea0003800000 */
[----:B------:R-:W-:Y:S01]  /*0960*/  IMAD.MOV R9, RZ, RZ, -R8 ;  /* 0x000000ffff097224 */ /* 0x000fe200078e0a08 */
[----:B------:R-:W-:Y:S01]  /*0970*/  BSSY.RECONVERGENT B4, `(.L_x_12) ;  /* 0x000003a000047945 */ /* 0x000fe20003800200 */
[----:B------:R-:W-:-:S03]  /*0980*/  PLOP3.LUT P0, PT, PT, PT, PT, 0x80, 0x8 ;  /* 0x000000000008781c */ /* 0x000fc60003f0f070 */
[----:B------:R-:W-:-:S13]  /*0990*/  ISETP.GT.AND P1, PT, R9, 0xc, PT ;  /* 0x0000000c0900780c */ /* 0x000fda0003f24270 */
[----:B------:R-:W-:Y:S05]  /*09a0*/  @!P1 BRA `(.L_x_13) ;  /* 0x0000000000d89947 */ /* 0x000fea0003800000 */
[----:B------:R-:W-:-:S13]  /*09b0*/  PLOP3.LUT P0, PT, PT, PT, PT, 0x8, 0x80 ;  /* 0x000000000080781c */ /* 0x000fda0003f0e170 */
.L_x_14:
[C-C-:B0-----:R-:W-:Y:S01]  /*09c0*/  IADD3 R14, PT, PT, R1.reuse, 0x1, R0.reuse ;  /* 0x00000001010e7810 */ /* 0x141fe20007ffe000 */
[C-C-:B------:R-:W-:Y:S01]  /*09d0*/  IMAD.IADD R16, R1.reuse, 0x1, R0.reuse ;  /* 0x0000000101107824 */ /* 0x140fe200078e0200 */
[C-C-:B------:R-:W-:Y:S02]  /*09e0*/  IADD3 R17, PT, PT, R1.reuse, -0x1, R0.reuse ;  /* 0xffffffff01117810 */ /* 0x140fe40007ffe000 */
[C-C-:B------:R-:W-:Y:S01]  /*09f0*/  IADD3 R18, PT, PT, R1.reuse, -0x2, R0.reuse ;  /* 0xfffffffe01127810 */ /* 0x140fe20007ffe000 */
[----:B------:R-:W2:Y:S04]  /*0a00*/  LDL.U8 R12, [R14+0x100] ;  /* 0x000100000e0c7983 */ /* 0x000ea80000100000 */
[----:B------:R-:W2:Y:S04]  /*0a10*/  LDL.U8 R11, [R16+0x100] ;  /* 0x00010000100b7983 */ /* 0x000ea80000100000 */
[----:B------:R-:W3:Y:S04]  /*0a20*/  LDL.U8 R10, [R17+0x100] ;  /* 0x00010000110a7983 */ /* 0x000ee80000100000 */
[----:B------:R-:W3:Y:S01]  /*0a30*/  LDL.U8 R9, [R18+0x100] ;  /* 0x0001000012097983 */ /* 0x000ee20000100000 */
[----:B------:R-:W-:-:S02]  /*0a40*/  IADD3 R13, PT, PT, R1, -0x3, R0 ;  /* 0xfffffffd010d7810 */ /* 0x000fc40007ffe000 */
[C-C-:B------:R-:W-:Y:S02]  /*0a50*/  IADD3 R15, PT, PT, R1.reuse, -0x6, R0.reuse ;  /* 0xfffffffa010f7810 */ /* 0x140fe40007ffe000 */
[----:B--2---:R-:W-:Y:S02]  /*0a60*/  PRMT R12, R12, 0x3340, R11 ;  /* 0x000033400c0c7816 */ /* 0x004fe4000000000b */
[C-C-:B------:R-:W-:Y:S02]  /*0a70*/  IADD3 R11, PT, PT, R1.reuse, -0x4, R0.reuse ;  /* 0xfffffffc010b7810 */ /* 0x140fe40007ffe000 */
[----:B---3--:R-:W-:Y:S02]  /*0a80*/  PRMT R9, R10, 0x3340, R9 ;  /* 0x000033400a097816 */ /* 0x008fe40000000009 */
[----:B------:R-:W-:Y:S02]  /*0a90*/  IADD3 R10, PT, PT, R1, -0x5, R0 ;  /* 0xfffffffb010a7810 */ /* 0x000fe40007ffe000 */
[----:B------:R-:W-:-:S05]  /*0aa0*/  PRMT R12, R12, 0x5410, R9 ;  /* 0x000054100c0c7816 */ /* 0x000fca0000000009 */
[----:B------:R0:W-:Y:S04]  /*0ab0*/  STL [R3], R12 ;  /* 0x0000000c03007387 */ /* 0x0001e80000100800 */
[----:B------:R-:W2:Y:S04]  /*0ac0*/  LDL.U8 R14, [R13+0x100] ;  /* 0x000100000d0e7983 */ /* 0x000ea80000100000 */
[----:B------:R-:W2:Y:S04]  /*0ad0*/  LDL.U8 R11, [R11+0x100] ;  /* 0x000100000b0b7983 */ /* 0x000ea80000100000 */
[----:B------:R-:W3:Y:S04]  /*0ae0*/  LDL.U8 R10, [R10+0x100] ;  /* 0x000100000a0a7983 */ /* 0x000ee80000100000 */
[----:B------:R-:W3:Y:S01]  /*0af0*/  LDL.U8 R9, [R15+0x100] ;  /* 0x000100000f097983 */ /* 0x000ee20000100000 */
[----:B------:R-:W-:-:S02]  /*0b00*/  IADD3 R16, PT, PT, R1, -0x7, R0 ;  /* 0xfffffff901107810 */ /* 0x000fc40007ffe000 */
[C-C-:B------:R-:W-:Y:S02]  /*0b10*/  IADD3 R17, PT, PT, R1.reuse, -0x8, R0.reuse ;  /* 0xfffffff801117810 */ /* 0x140fe40007ffe000 */
[C-C-:B------:R-:W-:Y:S02]  /*0b20*/  IADD3 R18, PT, PT, R1.reuse, -0x9, R0.reuse ;  /* 0xfffffff701127810 */ /* 0x140fe40007ffe000 */
[----:B------:R-:W-:Y:S02]  /*0b30*/  IADD3 R19, PT, PT, R1, -0xa, R0 ;  /* 0xfffffff601137810 */ /* 0x000fe40007ffe000 */
[----:B--2---:R-:W-:Y:S02]  /*0b40*/  PRMT R14, R14, 0x3340, R11 ;  /* 0x000033400e0e7816 */ /* 0x004fe4000000000b */
[----:B---3--:R-:W-:-:S04]  /*0b50*/  PRMT R9, R10, 0x3340, R9 ;  /* 0x000033400a097816 */ /* 0x008fc80000000009 */
[----:B------:R-:W-:-:S05]  /*0b60*/  PRMT R14, R14, 0x5410, R9 ;  /* 0x000054100e0e7816 */ /* 0x000fca0000000009 */
[----:B------:R1:W-:Y:S04]  /*0b70*/  STL [R3+0x4], R14 ;  /* 0x0000040e03007387 */ /* 0x0003e80000100800 */
[----:B0-----:R-:W2:Y:S04]  /*0b80*/  LDL.U8 R12, [R16+0x100] ;  /* 0x00010000100c7983 */ /* 0x001ea80000100000 */
        /* <DEDUP_REMOVED lines=10> */
[----:B------:R-:W-:Y:S04]  /*0c30*/  STL [R3+0x8], R12 ;  /* 0x0000080c03007387 */ /* 0x000fe80000100800 */
[----:B-1----:R-:W2:Y:S04]  /*0c40*/  LDL.U8 R14, [R13+0x100] ;  /* 0x000100000d0e7983 */ /* 0x002ea80000100000 */
[----:B------:R-:W2:Y:S04]  /*0c50*/  LDL.U8 R11, [R11+0x100] ;  /* 0x000100000b0b7983 */ /* 0x000ea80000100000 */
[----:B------:R-:W3:Y:S04]  /*0c60*/  LDL.U8 R10, [R10+0x100] ;  /* 0x000100000a0a7983 */ /* 0x000ee80000100000 */
[----:B------:R-:W3:Y:S01]  /*0c70*/  LDL.U8 R9, [R15+0x100] ;  /* 0x000100000f097983 */ /* 0x000ee20000100000 */
[----:B------:R-:W-:-:S02]  /*0c80*/  VIADD R8, R8, 0x10 ;  /* 0x0000001008087836 */ /* 0x000fc40000000000 */
[----:B------:R-:W-:-:S03]  /*0c90*/  VIADD R0, R0, 0xfffffff0 ;  /* 0xfffffff000007836 */ /* 0x000fc60000000000 */
[----:B------:R-:W-:Y:S02]  /*0ca0*/  ISETP.GE.AND P1, PT, R8, -0xc, PT ;  /* 0xfffffff40800780c */ /* 0x000fe40003f26270 */
[----:B--2---:R-:W-:Y:S02]  /*0cb0*/  PRMT R14, R14, 0x3340, R11 ;  /* 0x000033400e0e7816 */ /* 0x004fe4000000000b */
[----:B---3--:R-:W-:-:S04]  /*0cc0*/  PRMT R9, R10, 0x3340, R9 ;  /* 0x000033400a097816 */ /* 0x008fc80000000009 */
[----:B------:R-:W-:-:S05]  /*0cd0*/  PRMT R14, R14, 0x5410, R9 ;  /* 0x000054100e0e7816 */ /* 0x000fca0000000009 */
[----:B------:R0:W-:Y:S02]  /*0ce0*/  STL [R3+0xc], R14 ;  /* 0x00000c0e03007387 */ /* 0x0001e40000100800 */
[----:B0-----:R-:W-:Y:S01]  /*0cf0*/  VIADD R3, R3, 0x10 ;  /* 0x0000001003037836 */ /* 0x001fe20000000000 */
[----:B------:R-:W-:Y:S06]  /*0d00*/  @!P1 BRA `(.L_x_14) ;  /* 0xfffffffc002c9947 */ /* 0x000fec000383ffff */
.L_x_13:
[----:B------:R-:W-:Y:S05]  /*0d10*/  BSYNC.RECONVERGENT B4 ;  /* 0x0000000000047941 */ /* 0x000fea0003800200 */
.L_x_12:
[----:B------:R-:W-:Y:S01]  /*0d20*/  IMAD.MOV R9, RZ, RZ, -R8 ;  /* 0x000000ffff097224 */ /* 0x000fe200078e0a08 */
[----:B------:R-:W-:Y:S04]  /*0d30*/  BSSY.RECONVERGENT B4, `(.L_x_15) ;  /* 0x000001f000047945 */ /* 0x000fe80003800200 */
[----:B------:R-:W-:-:S13]  /*0d40*/  ISETP.GT.AND P1, PT, R9, 0x4, PT ;  /* 0x000000040900780c */ /* 0x000fda0003f24270 */
[----:B------:R-:W-:Y:S05]  /*0d50*/  @!P1 BRA `(.L_x_16) ;  /* 0x0000000000709947 */ /* 0x000fea0003800000 */
        /* <DEDUP_REMOVED lines=15> */
[----:B------:R-:W-:Y:S04]  /*0e50*/  STL [R3], R12 ;  /* 0x0000000c03007387 */ /* 0x000fe80000100800 */
[----:B------:R-:W2:Y:S04]  /*0e60*/  LDL.U8 R14, [R13+0x100] ;  /* 0x000100000d0e7983 */ /* 0x000ea80000100000 */
[----:B------:R-:W2:Y:S04]  /*0e70*/  LDL.U8 R11, [R11+0x100] ;  /* 0x000100000b0b7983 */ /* 0x000ea80000100000 */
[----:B------:R-:W3:Y:S04]  /*0e80*/  LDL.U8 R10, [R10+0x100] ;  /* 0x000100000a0a7983 */ /* 0x000ee80000100000 */
[----:B------:R-:W3:Y:S01]  /*0e90*/  LDL.U8 R9, [R15+0x100] ;  /* 0x000100000f097983 */ /* 0x000ee20000100000 */
[----:B------:R-:W-:Y:S01]  /*0ea0*/  PLOP3.LUT P0, PT, PT, PT, PT, 0x8, 0x80 ;  /* 0x000000000080781c */ /* 0x000fe20003f0e170 */
[----:B------:R-:W-:-:S02]  /*0eb0*/  VIADD R8, R8, 0x8 ;  /* 0x0000000808087836 */ /* 0x000fc40000000000 */
[----:B------:R-:W-:Y:S01]  /*0ec0*/  VIADD R0, R0, 0xfffffff8 ;  /* 0xfffffff800007836 */ /* 0x000fe20000000000 */
[----:B--2---:R-:W-:Y:S02]  /*0ed0*/  PRMT R14, R14, 0x3340, R11 ;  /* 0x000033400e0e7816 */ /* 0x004fe4000000000b */
[----:B---3--:R-:W-:-:S04]  /*0ee0*/  PRMT R9, R10, 0x3340, R9 ;  /* 0x000033400a097816 */ /* 0x008fc80000000009 */
[----:B------:R-:W-:-:S05]  /*0ef0*/  PRMT R14, R14, 0x5410, R9 ;  /* 0x000054100e0e7816 */ /* 0x000fca0000000009 */
[----:B------:R0:W-:Y:S02]  /*0f00*/  STL [R3+0x4], R14 ;  /* 0x0000040e03007387 */ /* 0x0001e40000100800 */
[----:B0-----:R-:W-:-:S07]  /*0f10*/  VIADD R3, R3, 0x8 ;  /* 0x0000000803037836 */ /* 0x001fce0000000000 */
.L_x_16:
[----:B------:R-:W-:Y:S05]  /*0f20*/  BSYNC.RECONVERGENT B4 ;  /* 0x0000000000047941 */ /* 0x000fea0003800200 */
.L_x_15:
[----:B------:R-:W-:-:S13]  /*0f30*/  ISETP.NE.OR P0, PT, R8, RZ, P0 ;  /* 0x000000ff0800720c */ /* 0x000fda0000705670 */
[----:B------:R-:W-:Y:S05]  /*0f40*/  @!P0 BREAK.RELIABLE B1 ;  /* 0x0000000000018942 */ /* 0x000fea0003800100 */
[----:B------:R-:W-:Y:S05]  /*0f50*/  @!P0 BRA `(.L_x_17) ;  /* 0x0000000000488947 */ /* 0x000fea0003800000 */
.L_x_11:
[----:B------:R-:W-:Y:S05]  /*0f60*/  BSYNC.RELIABLE B1 ;  /* 0x0000000000017941 */ /* 0x000fea0003800100 */
.L_x_10:
[C-C-:B0-----:R-:W-:Y:S01]  /*0f70*/  IMAD.IADD R11, R1.reuse, 0x1, R0.reuse ;  /* 0x00000001010b7824 */ /* 0x141fe200078e0200 */
[C-C-:B------:R-:W-:Y:S02]  /*0f80*/  IADD3 R10, PT, PT, R1.reuse, -0x1, R0.reuse ;  /* 0xffffffff010a7810 */ /* 0x140fe40007ffe000 */
[C-C-:B------:R-:W-:Y:S02]  /*0f90*/  IADD3 R13, PT, PT, R1.reuse, 0x1, R0.reuse ;  /* 0x00000001010d7810 */ /* 0x140fe40007ffe000 */
[----:B------:R-:W-:Y:S01]  /*0fa0*/  IADD3 R14, PT, PT, R1, -0x2, R0 ;  /* 0xfffffffe010e7810 */ /* 0x000fe20007ffe000 */
[----:B------:R-:W2:Y:S04]  /*0fb0*/  LDL.U8 R11, [R11+0x100] ;  /* 0x000100000b0b7983 */ /* 0x000ea80000100000 */
[----:B------:R-:W2:Y:S04]  /*0fc0*/  LDL.U8 R12, [R13+0x100] ;  /* 0x000100000d0c7983 */ /* 0x000ea80000100000 */
[----:B------:R-:W3:Y:S04]  /*0fd0*/  LDL.U8 R10, [R10+0x100] ;  /* 0x000100000a0a7983 */ /* 0x000ee80000100000 */
[----:B------:R-:W3:Y:S01]  /*0fe0*/  LDL.U8 R9, [R14+0x100] ;  /* 0x000100000e097983 */ /* 0x000ee20000100000 */
[----:B------:R-:W-:-:S05]  /*0ff0*/  VIADD R8, R8, 0x4 ;  /* 0x0000000408087836 */ /* 0x000fca0000000000 */
[----:B------:R-:W-:Y:S01]  /*1000*/  ISETP.NE.AND P0, PT, R8, RZ, PT ;  /* 0x000000ff0800720c */ /* 0x000fe20003f05270 */
[----:B------:R-:W-:Y:S01]  /*1010*/  VIADD R0, R0, 0xfffffffc ;  /* 0xfffffffc00007836 */ /* 0x000fe20000000000 */
[----:B--2---:R-:W-:Y:S02]  /*1020*/  PRMT R12, R12, 0x3340, R11 ;  /* 0x000033400c0c7816 */ /* 0x004fe4000000000b */
[----:B---3--:R-:W-:-:S04]  /*1030*/  PRMT R9, R10, 0x3340, R9 ;  /* 0x000033400a097816 */ /* 0x008fc80000000009 */
[----:B------:R-:W-:-:S05]  /*1040*/  PRMT R12, R12, 0x5410, R9 ;  /* 0x000054100c0c7816 */ /* 0x000fca0000000009 */
[----:B------:R0:W-:Y:S02]  /*1050*/  STL [R3], R12 ;  /* 0x0000000c03007387 */ /* 0x0001e40000100800 */
[----:B0-----:R-:W-:Y:S01]  /*1060*/  VIADD R3, R3, 0x4 ;  /* 0x0000000403037836 */ /* 0x001fe20000000000 */
[----:B------:R-:W-:Y:S06]  /*1070*/  @P0 BRA `(.L_x_10) ;  /* 0xfffffffc00bc0947 */ /* 0x000fec000383ffff */
.L_x_17:
[----:B------:R-:W-:Y:S05]  /*1080*/  BSYNC.RECONVERGENT B2 ;  /* 0x0000000000027941 */ /* 0x000fea0003800200 */
.L_x_9:
[----:B------:R-:W-:Y:S01]  /*1090*/  LOP3.LUT R3, R7, 0xfffffffc, RZ, 0xc0, !PT ;  /* 0xfffffffc07037812 */ /* 0x000fe200078ec0ff */
[----:B------:R-:W-:-:S07]  /*10a0*/  VIADD R0, R0, 0x2 ;  /* 0x0000000200007836 */ /* 0x000fce0000000000 */
.L_x_8:
[----:B------:R-:W-:Y:S05]  /*10b0*/  BSYNC.RECONVERGENT B3 ;  /* 0x0000000000037941 */ /* 0x000fea0003800200 */
.L_x_7:
[----:B------:R-:W-:-:S13]  /*10c0*/  ISETP.NE.AND P0, PT, R6, RZ, PT ;  /* 0x000000ff0600720c */ /* 0x000fda0003f05270 */
[----:B------:R-:W-:Y:S05]  /*10d0*/  @!P0 BRA `(.L_x_4) ;  /* 0x0000000000408947 */ /* 0x000fea0003800000 */
[----:B------:R-:W-:Y:S01]  /*10e0*/  VIMNMX R5, PT, PT, R5, 0x1, PT ;  /* 0x0000000105057848 */ /* 0x000fe20003fe0100 */
[----:B------:R-:W-:Y:S02]  /*10f0*/  IMAD.IADD R8, R3, 0x1, R2 ;  /* 0x0000000103087824 */ /* 0x000fe400078e0202 */
[----:B------:R-:W-:Y:S02]  /*1100*/  IMAD.IADD R3, R6, 0x1, R3 ;  /* 0x0000000106037824 */ /* 0x000fe400078e0203 */
[----:B------:R-:W-:-:S05]  /*1110*/  IMAD.MOV R5, RZ, RZ, -R5 ;  /* 0x000000ffff057224 */ /* 0x000fca00078e0a05 */
[----:B------:R-:W-:-:S05]  /*1120*/  PRMT R5, R5, 0x7710, RZ ;  /* 0x0000771005057816 */ /* 0x000fca00000000ff */
[----:B------:R-:W-:-:S05]  /*1130*/  IMAD.IADD R4, R5, 0x1, R4 ;  /* 0x0000000105047824 */ /* 0x000fca00078e0204 */
[----:B------:R-:W-:-:S05]  /*1140*/  LOP3.LUT R4, R4, 0x3, RZ, 0xc0, !PT ;  /* 0x0000000304047812 */ /* 0x000fca00078ec0ff */
[----:B------:R-:W-:-:S07]  /*1150*/  IMAD.MOV R4, RZ, RZ, -R4 ;  /* 0x000000ffff047224 */ /* 0x000fce00078e0a04 */
.L_x_18:
[----:B------:R-:W-:-:S04]  /*1160*/  VIADD R0, R0, 0xffffffff ;  /* 0xffffffff00007836 */ /* 0x000fc80000000000 */
[----:B------:R-:W-:-:S06]  /*1170*/  IMAD.IADD R5, R1, 0x1, R0 ;  /* 0x0000000101057824 */ /* 0x000fcc00078e0200 */
[----:B------:R-:W2:Y:S01]  /*1180*/  LDL.U8 R5, [R5+0x100] ;  /* 0x0001000005057983 */ /* 0x000ea20000100000 */
[----:B------:R-:W-:-:S05]  /*1190*/  VIADD R4, R4, 0x1 ;  /* 0x0000000104047836 */ /* 0x000fca0000000000 */
[----:B------:R-:W-:Y:S01]  /*11a0*/  ISETP.NE.AND P0, PT, R4, RZ, PT ;  /* 0x000000ff0400720c */ /* 0x000fe20003f05270 */
[----:B--2---:R1:W-:Y:S02]  /*11b0*/  STL.U8 [R8], R5 ;  /* 0x0000000508007387 */ /* 0x0043e40000100000 */
[----:B-1----:R-:W-:-:S10]  /*11c0*/  VIADD R8, R8, 0x1 ;  /* 0x0000000108087836 */ /* 0x002fd40000000000 */
[----:B------:R-:W-:Y:S05]  /*11d0*/  @P0 BRA `(.L_x_18) ;  /* 0xfffffffc00e00947 */ /* 0x000fea000383ffff */
.L_x_4:
[----:B------:R-:W-:Y:S05]  /*11e0*/  BSYNC.RECONVERGENT B0 ;  /* 0x0000000000007941 */ /* 0x000fea0003800200 */
.L_x_3:
[----:B------:R-:W-:Y:S05]  /*11f0*/  WARPSYNC.ALL ;  /* 0x0000000000007948 */ /* 0x000fea0003800000 */
[C---:B------:R-:W-:Y:S01]  /*1200*/  VIADD R4, R3.reuse, 0xffffffff ;  /* 0xffffffff03047836 */ /* 0x040fe20000000000 */
[C---:B------:R-:W-:Y:S01]  /*1210*/  LOP3.LUT R13, R3.reuse, 0x3, RZ, 0xc0, !PT ;  /* 0x00000003030d7812 */ /* 0x040fe200078ec0ff */
[----:B0-----:R-:W-:Y:S01]  /*1220*/  VIADD R0, R3, UR7 ;  /* 0x0000000703007c36 */ /* 0x001fe20008000000 */
[----:B------:R-:W-:Y:S01]  /*1230*/  BSSY.RECONVERGENT B0, `(.L_x_19) ;  /* 0x000001b000007945 */ /* 0x000fe20003800200 */
[----:B------:R-:W-:Y:S01]  /*1240*/  IMAD.MOV.U32 R12, RZ, RZ, 0x80 ;  /* 0x00000080ff0c7424 */ /* 0x000fe200078e00ff */
[----:B------:R-:W-:Y:S01]  /*1250*/  ISETP.GE.U32.AND P1, PT, R4, 0x3, PT ;  /* 0x000000030400780c */ /* 0x000fe20003f26070 */
[----:B------:R-:W-:Y:S01]  /*1260*/  IMAD.MOV.U32 R5, RZ, RZ, RZ ;  /* 0x000000ffff057224 */ /* 0x000fe200078e00ff */
[----:B------:R-:W-:-:S02]  /*1270*/  ISETP.NE.AND P2, PT, R13, RZ, PT ;  /* 0x000000ff0d00720c */ /* 0x000fc40003f45270 */
[----:B------:R-:W-:-:S09]  /*1280*/  ISETP.NE.AND P0, PT, R0, RZ, PT ;  /* 0x000000ff0000720c */ /* 0x000fd20003f05270 */
[----:B------:R-:W-:Y:S05]  /*1290*/  @!P1 BRA `(.L_x_20) ;  /* 0x0000000000509947 */ /* 0x000fea0003800000 */
[----:B------:R-:W0:Y:S01]  /*12a0*/  LDCU UR4, c[0x0][0x388] ;  /* 0x00007100ff0477ac */ /* 0x000e220008000800 */
[----:B------:R-:W-:Y:S01]  /*12b0*/  LOP3.LUT R5, R3, 0xfffffffc, RZ, 0xc0, !PT ;  /* 0xfffffffc03057812 */ /* 0x000fe200078ec0ff */
[----:B------:R-:W-:-:S04]  /*12c0*/  IMAD.MOV.U32 R11, RZ, RZ, R2 ;  /* 0x000000ffff0b7224 */ /* 0x000fc800078e0002 */
[----:B------:R-:W-:Y:S02]  /*12d0*/  IMAD.MOV R3, RZ, RZ, -R5 ;  /* 0x000000ffff037224 */ /* 0x000fe400078e0a05 */
[----:B0-----:R-:W-:-:S07]  /*12e0*/  IMAD.U32 R4, RZ, RZ, UR4 ;  /* 0x00000004ff047e24 */ /* 0x001fce000f8e00ff */
.L_x_21:
[----:B0-----:R0:W2:Y:S01]  /*12f0*/  LDL R6, [R11] ;  /* 0x000000000b067983 */ /* 0x0010a20000100800 */
[----:B------:R-:W-:Y:S02]  /*1300*/  IMAD.IADD R10, R1, 0x1, R4 ;  /* 0x00000001010a7824 */ /* 0x000fe400078e0204 */
[----:B------:R-:W-:Y:S02]  /*1310*/  VIADD R3, R3, 0x4 ;  /* 0x0000000403037836 */ /* 0x000fe40000000000 */
[----:B------:R-:W-:-:S03]  /*1320*/  VIADD R4, R4, 0x4 ;  /* 0x0000000404047836 */ /* 0x000fc60000000000 */
[----:B------:R-:W-:Y:S01]  /*1330*/  ISETP.NE.AND P1, PT, R3, RZ, PT ;  /* 0x000000ff0300720c */ /* 0x000fe20003f25270 */
[----:B0-----:R-:W-:Y:S01]  /*1340*/  VIADD R11, R11, 0x4 ;  /* 0x000000040b0b7836 */ /* 0x001fe20000000000 */
[C---:B--2---:R-:W-:Y:S02]  /*1350*/  PRMT R7, R6.reuse, 0x7770, RZ ;  /* 0x0000777006077816 */ /* 0x044fe400000000ff */
[C---:B------:R-:W-:Y:S02]  /*1360*/  PRMT R8, R6.reuse, 0x7771, RZ ;  /* 0x0000777106087816 */ /* 0x040fe400000000ff */
[C---:B------:R-:W-:Y:S01]  /*1370*/  PRMT R9, R6.reuse, 0x7772, RZ ;  /* 0x0000777206097816 */ /* 0x040fe200000000ff */
[----:B------:R0:W-:Y:S01]  /*1380*/  STL.U8 [R10], R7 ;  /* 0x000000070a007387 */ /* 0x0001e20000100000 */
[----:B------:R-:W-:-:S03]  /*1390*/  PRMT R6, R6, 0x7773, RZ ;  /* 0x0000777306067816 */ /* 0x000fc600000000ff */
[----:B------:R0:W-:Y:S04]  /*13a0*/  STL.U8 [R10+0x1], R8 ;  /* 0x000001080a007387 */ /* 0x0001e80000100000 */
[----:B------:R0:W-:Y:S04]  /*13b0*/  STL.U8 [R10+0x2], R9 ;  /* 0x000002090a007387 */ /* 0x0001e80000100000 */
[----:B------:R0:W-:Y:S01]  /*13c0*/  STL.U8 [R10+0x3], R6 ;  /* 0x000003060a007387 */ /* 0x0001e20000100000 */
[----:B------:R-:W-:Y:S05]  /*13d0*/  @P1 BRA `(.L_x_21) ;  /* 0xfffffffc00c41947 */ /* 0x000fea000383ffff */
.L_x_20:
[----:B------:R-:W-:Y:S05]  /*13e0*/  BSYNC.RECONVERGENT B0 ;  /* 0x0000000000007941 */ /* 0x000fea0003800200 */
.L_x_19:
[----:B------:R-:W-:Y:S04]  /*13f0*/  BSSY.RECONVERGENT B0, `(.L_x_22) ;  /* 0x000000d000007945 */ /* 0x000fe80003800200 */
[----:B------:R-:W-:Y:S05]  /*1400*/  @!P2 BRA `(.L_x_23) ;  /* 0x00000000002ca947 */ /* 0x000fea0003800000 */
[C---:B0-----:R-:W-:Y:S02]  /*1410*/  IMAD.IADD R6, R5.reuse, 0x1, R2 ;  /* 0x0000000105067824 */ /* 0x041fe400078e0202 */
[----:B------:R-:W-:Y:S02]  /*1420*/  IMAD.MOV R3, RZ, RZ, -R13 ;  /* 0x000000ffff037224 */ /* 0x000fe400078e0a0d */
[----:B------:R-:W-:-:S07]  /*1430*/  VIADD R2, R5, UR7 ;  /* 0x0000000705027c36 */ /* 0x000fce0008000000 */
.L_x_24:
[----:B-1----:R0:W2:Y:S01]  /*1440*/  LDL.U8 R4, [R6] ;  /* 0x0000000006047983 */ /* 0x0020a20000100000 */
[----:B------:R-:W-:Y:S02]  /*1450*/  IMAD.IADD R5, R1, 0x1, R2 ;  /* 0x0000000101057824 */ /* 0x000fe400078e0202 */
[----:B------:R-:W-:Y:S02]  /*1460*/  VIADD R3, R3, 0x1 ;  /* 0x0000000103037836 */ /* 0x000fe40000000000 */
[----:B------:R-:W-:-:S03]  /*1470*/  VIADD R2, R2, 0x1 ;  /* 0x0000000102027836 */ /* 0x000fc60000000000 */
[----:B------:R-:W-:Y:S01]  /*1480*/  ISETP.NE.AND P1, PT, R3, RZ, PT ;  /* 0x000000ff0300720c */ /* 0x000fe20003f25270 */
[----:B0-----:R-:W-:Y:S01]  /*1490*/  VIADD R6, R6, 0x1 ;  /* 0x0000000106067836 */ /* 0x001fe20000000000 */
[----:B--2---:R1:W-:Y:S11]  /*14a0*/  STL.U8 [R5], R4 ;  /* 0x0000000405007387 */ /* 0x0043f60000100000 */
[----:B------:R-:W-:Y:S05]  /*14b0*/  @P1 BRA `(.L_x_24) ;  /* 0xfffffffc00e01947 */ /* 0x000fea000383ffff */
.L_x_23:
[----:B------:R-:W-:Y:S05]  /*14c0*/  BSYNC.RECONVERGENT B0 ;  /* 0x0000000000007941 */ /* 0x000fea0003800200 */
.L_x_22:
[----:B------:R-:W-:Y:S01]  /*14d0*/  BSSY.RECONVERGENT B0, `(.L_x_25) ;  /* 0x000000e000007945 */ /* 0x000fe20003800200 */
[--C-:B-1----:R-:W-:Y:S01]  /*14e0*/  IMAD.IADD R4, R1, 0x1, R0.reuse ;  /* 0x0000000101047824 */ /* 0x102fe200078e0200 */
[----:B------:R-:W-:Y:S02]  /*14f0*/  SHF.R.S32.HI R15, RZ, 0x1f, R0 ;  /* 0x0000001fff0f7819 */ /* 0x000fe40000011400 */
[----:B------:R-:W-:Y:S05]  /*1500*/  @!P0 BRA `(.L_x_26) ;  /* 0x0000000000288947 */ /* 0x000fea0003800000 */
[----:B------:R-:W-:Y:S02]  /*1510*/  IMAD.MOV.U32 R2, RZ, RZ, RZ ;  /* 0x000000ffff027224 */ /* 0x000fe400078e00ff */
[----:B0-----:R-:W-:-:S07]  /*1520*/  IMAD.MOV.U32 R8, RZ, RZ, RZ ;  /* 0x000000ffff087224 */ /* 0x001fce00078e00ff */
.L_x_27:
[----:B-1----:R-:W-:-:S05]  /*1530*/  IMAD.IADD R6, R1, 0x1, R2 ;  /* 0x0000000101067824 */ /* 0x002fca00078e0202 */
[----:B------:R-:W2:Y:S01]  /*1540*/  LDL.U8 R3, [R6] ;  /* 0x0000000006037983 */ /* 0x000ea20000100000 */
[----:B------:R-:W-:-:S05]  /*1550*/  IADD3 R2, P0, PT, R2, 0x1, RZ ;  /* 0x0000000102027810 */ /* 0x000fca0007f1e0ff */
[----:B------:R-:W-:Y:S01]  /*1560*/  IMAD.X R8, RZ, RZ, R8, P0 ;  /* 0x000000ffff087224 */ /* 0x000fe200000e0608 */
[----:B------:R-:W-:-:S04]  /*1570*/  ISETP.GE.U32.AND P0, PT, R2, R0, PT ;  /* 0x000000000200720c */ /* 0x000fc80003f06070 */
[----:B------:R-:W-:Y:S01]  /*1580*/  ISETP.GE.U32.AND.EX P0, PT, R8, R15, PT, P0 ;  /* 0x0000000f0800720c */ /* 0x000fe20003f06100 */
[----:B--2---:R1:W-:-:S12]  /*1590*/  STL.U8 [R6+0x100], R3 ;  /* 0x0001000306007387 */ /* 0x0043d80000100000 */
[----:B------:R-:W-:Y:S05]  /*15a0*/  @!P0 BRA `(.L_x_27) ;  /* 0xfffffffc00e08947 */ /* 0x000fea000383ffff */
.L_x_26:
[----:B------:R-:W-:Y:S05]  /*15b0*/  BSYNC.RECONVERGENT B0 ;  /* 0x0000000000007941 */ /* 0x000fea0003800200 */
.L_x_25:
[----:B------:R2:W-:Y:S01]  /*15c0*/  STL.U8 [R4+0x100], R12 ;  /* 0x0001000c04007387 */ /* 0x0005e20000100000 */
[----:B------:R-:W-:Y:S01]  /*15d0*/  ISETP.GT.AND P0, PT, R0, 0x6e, PT ;  /* 0x0000006e0000780c */ /* 0x000fe20003f04270 */
[----:B------:R-:W-:-:S12]  /*15e0*/  BSSY.RECONVERGENT B0, `(.L_x_28) ;  /* 0x0000046000007945 */ /* 0x000fd80003800200 */
[----:B--2---:R-:W-:Y:S05]  /*15f0*/  @P0 BRA `(.L_x_29) ;  /* 0x0000000400100947 */ /* 0x004fea0003800000 */
[C---:B------:R-:W-:Y:S01]  /*1600*/  VIADD R2, R0.reuse, 0xffffffa0 ;  /* 0xffffffa000027836 */ /* 0x040fe20000000000 */
[----:B------:R-:W-:Y:S01]  /*1610*/  IADD3 R5, PT, PT, -R0, 0x6f, RZ ;  /* 0x0000006f00057810 */ /* 0x000fe20007ffe1ff */
[----:B------:R-:W-:Y:S03]  /*1620*/  BSSY.RECONVERGENT B1, `(.L_x_30) ;  /* 0x000001e000017945 */ /* 0x000fe60003800200 */
[----:B------:R-:W-:Y:S01]  /*1630*/  ISETP.GE.U32.AND P0, PT, R2, 0xf, PT ;  /* 0x0000000f0200780c */ /* 0x000fe20003f06070 */
[----:B------:R-:W-:Y:S01]  /*1640*/  IMAD.MOV.U32 R2, RZ, RZ, R0 ;  /* 0x000000ffff027224 */ /* 0x000fe200078e0000 */
[----:B01----:R-:W-:-:S04]  /*1650*/  LOP3.LUT R6, R5, 0xf, RZ, 0xc0, !PT ;  /* 0x0000000f05067812 */ /* 0x003fc800078ec0ff */
[----:B------:R-:W-:-:S07]  /*1660*/  ISETP.NE.AND P1, PT, R6, RZ, PT ;  /* 0x000000ff0600720c */ /* 0x000fce0003f25270 */
[----:B------:R-:W-:Y:S06]  /*1670*/  @!P0 BRA `(.L_x_31) ;  /* 0x0000000000608947 */ /* 0x000fec0003800000 */
[----:B------:R-:W-:Y:S01]  /*1680*/  LOP3.LUT R3, R5, 0xfffffff0, RZ, 0xc0, !PT ;  /* 0xfffffff005037812 */ /* 0x000fe200078ec0ff */
[----:B------:R-:W-:-:S04]  /*1690*/  IMAD.MOV.U32 R2, RZ, RZ, R0 ;  /* 0x000000ffff027224 */ /* 0x000fc800078e0000 */
[----:B------:R-:W-:-:S07]  /*16a0*/  IMAD.MOV R3, RZ, RZ, -R3 ;  /* 0x000000ffff037224 */ /* 0x000fce00078e0a03 */
.L_x_32:
[----:B0-----:R-:W-:Y:S02]  /*16b0*/  IMAD.IADD R4, R1, 0x1, R2 ;  /* 0x0000000101047824 */ /* 0x001fe400078e0202 */
[----:B------:R-:W-:Y:S02]  /*16c0*/  VIADD R3, R3, 0x10 ;  /* 0x0000001003037836 */ /* 0x000fe40000000000 */
[----:B------:R-:W-:Y:S01]  /*16d0*/  VIADD R2, R2, 0x10 ;  /* 0x0000001002027836 */ /* 0x000fe20000000000 */
[----:B------:R0:W-:Y:S02]  /*16e0*/  STL.U8 [R4+0x101], RZ ;  /* 0x000101ff04007387 */ /* 0x0001e40000100000 */
[----:B------:R-:W-:Y:S02]  /*16f0*/  ISETP.NE.AND P0, PT, R3, RZ, PT ;  /* 0x000000ff0300720c */ /* 0x000fe40003f05270 */
[----:B------:R0:W-:Y:S04]  /*1700*/  STL.U8 [R4+0x102], RZ ;  /* 0x000102ff04007387 */ /* 0x0001e80000100000 */
        /* <DEDUP_REMOVED lines=13> */
[----:B------:R0:W-:Y:S01]  /*17e0*/  STL.U8 [R4+0x110], RZ ;  /* 0x000110ff04007387 */ /* 0x0001e20000100000 */
[----:B------:R-:W-:Y:S05]  /*17f0*/  @P0 BRA `(.L_x_32) ;  /* 0xfffffffc00ac0947 */ /* 0x000fea000383ffff */
.L_x_31:
[----:B------:R-:W-:Y:S05]  /*1800*/  BSYNC.RECONVERGENT B1 ;  /* 0x0000000000017941 */ /* 0x000fea0003800200 */
.L_x_30:
[----:B------:R-:W-:Y:S05]  /*1810*/  @!P1 BRA `(.L_x_29) ;  /* 0x0000000000889947 */ /* 0x000fea0003800000 */
[----:B------:R-:W-:Y:S01]  /*1820*/  ISETP.GE.U32.AND P0, PT, R6, 0x8, PT ;  /* 0x000000080600780c */ /* 0x000fe20003f06070 */
[----:B------:R-:W-:Y:S01]  /*1830*/  BSSY.RECONVERGENT B1, `(.L_x_33) ;  /* 0x000000e000017945 */ /* 0x000fe20003800200 */
[----:B0-----:R-:W-:-:S04]  /*1840*/  LOP3.LUT R4, R5, 0x7, RZ, 0xc0, !PT ;  /* 0x0000000705047812 */ /* 0x001fc800078ec0ff */
[----:B------:R-:W-:-:S07]  /*1850*/  ISETP.NE.AND P1, PT, R4, RZ, PT ;  /* 0x000000ff0400720c */ /* 0x000fce0003f25270 */
[----:B------:R-:W-:Y:S06]  /*1860*/  @!P0 BRA `(.L_x_34) ;  /* 0x0000000000288947 */ /* 0x000fec0003800000 */
[----:B------:R-:W-:Y:S02]  /*1870*/  IMAD.IADD R3, R1, 0x1, R2 ;  /* 0x0000000101037824 */ /* 0x000fe400078e0202 */
[----:B------:R-:W-:-:S03]  /*1880*/  VIADD R2, R2, 0x8 ;  /* 0x0000000802027836 */ /* 0x000fc60000000000 */
[----:B------:R0:W-:Y:S04]  /*1890*/  STL.U8 [R3+0x101], RZ ;  /* 0x000101ff03007387 */ /* 0x0001e80000100000 */
[----:B------:R0:W-:Y:S04]  /*18a0*/  STL.U8 [R3+0x102], RZ ;  /* 0x000102ff03007387 */ /* 0x0001e80000100000 */
[----:B------:R0:W-:Y:S04]  /*18b0*/  STL.U8 [R3+0x103], RZ ;  /* 0x000103ff03007387 */ /* 0x0001e80000100000 */
[----:B------:R0:W-:Y:S04]  /*18c0*/  STL.U8 [R3+0x104], RZ ;  /* 0x000104ff03007387 */ /* 0x0001e80000100000 */
[----:B------:R0:W-:Y:S04]  /*18d0*/  STL.U8 [R3+0x105], RZ ;  /* 0x000105ff03007387 */ /* 0x0001e80000100000 */
[----:B------:R0:W-:Y:S04]  /*18e0*/  STL.U8 [R3+0x106], RZ ;  /* 0x000106ff03007387 */ /* 0x0001e80000100000 */
[----:B------:R0:W-:Y:S04]  /*18f0*/  STL.U8 [R3+0x107], RZ ;  /* 0x000107ff03007387 */ /* 0x0001e80000100000 */
[----:B------:R0:W-:Y:S02]  /*1900*/  STL.U8 [R3+0x108], RZ ;  /* 0x000108ff03007387 */ /* 0x0001e40000100000 */
.L_x_34:
[----:B------:R-:W-:Y:S05]  /*1910*/  BSYNC.RECONVERGENT B1 ;  /* 0x0000000000017941 */ /* 0x000fea0003800200 */
.L_x_33:
[----:B------:R-:W-:Y:S05]  /*1920*/  @!P1 BRA `(.L_x_29) ;  /* 0x0000000000449947 */ /* 0x000fea0003800000 */
[----:B------:R-:W-:Y:S02]  /*1930*/  ISETP.GE.U32.AND P0, PT, R4, 0x4, PT ;  /* 0x000000040400780c */ /* 0x000fe40003f06070 */
[----:B0-----:R-:W-:-:S04]  /*1940*/  LOP3.LUT R3, R5, 0x3, RZ, 0xc0, !PT ;  /* 0x0000000305037812 */ /* 0x001fc800078ec0ff */
[----:B------:R-:W-:-:S07]  /*1950*/  ISETP.NE.AND P1, PT, R3, RZ, PT ;  /* 0x000000ff0300720c */ /* 0x000fce0003f25270 */
[----:B------:R-:W-:Y:S02]  /*1960*/  @P0 IMAD.IADD R4, R1, 0x1, R2 ;  /* 0x0000000101040824 */ /* 0x000fe400078e0202 */
[----:B------:R-:W-:-:S03]  /*1970*/  @P0 VIADD R2, R2, 0x4 ;  /* 0x0000000402020836 */ /* 0x000fc60000000000 */
[----:B------:R2:W-:Y:S04]  /*1980*/  @P0 STL.U8 [R4+0x101], RZ ;  /* 0x000101ff04000387 */ /* 0x0005e80000100000 */
[----:B------:R2:W-:Y:S04]  /*1990*/  @P0 STL.U8 [R4+0x102], RZ ;  /* 0x000102ff04000387 */ /* 0x0005e80000100000 */
[----:B------:R2:W-:Y:S04]  /*19a0*/  @P0 STL.U8 [R4+0x103], RZ ;  /* 0x000103ff04000387 */ /* 0x0005e80000100000 */
[----:B------:R2:W-:Y:S01]  /*19b0*/  @P0 STL.U8 [R4+0x104], RZ ;  /* 0x000104ff04000387 */ /* 0x0005e20000100000 */
[----:B------:R-:W-:Y:S05]  /*19c0*/  @!P1 BRA `(.L_x_29) ;  /* 0x00000000001c9947 */ /* 0x000fea0003800000 */
[----:B------:R-:W-:-:S07]  /*19d0*/  IMAD.MOV R3, RZ, RZ, -R3 ;  /* 0x000000ffff037224 */ /* 0x000fce00078e0a03 */
.L_x_35:
[----:B--2---:R-:W-:Y:S02]  /*19e0*/  IMAD.IADD R4, R1, 0x1, R2 ;  /* 0x0000000101047824 */ /* 0x004fe400078e0202 */
[----:B------:R-:W-:Y:S02]  /*19f0*/  VIADD R3, R3, 0x1 ;  /* 0x0000000103037836 */ /* 0x000fe40000000000 */
[----:B------:R-:W-:Y:S01]  /*1a00*/  VIADD R2, R2, 0x1 ;  /* 0x0000000102027836 */ /* 0x000fe20000000000 */
[----:B------:R3:W-:Y:S02]  /*1a10*/  STL.U8 [R4+0x101], RZ ;  /* 0x000101ff04007387 */ /* 0x0007e40000100000 */
[----:B------:R-:W-:-:S13]  /*1a20*/  ISETP.NE.AND P0, PT, R3, RZ, PT ;  /* 0x000000ff0300720c */ /* 0x000fda0003f05270 */
[----:B---3--:R-:W-:Y:S05]  /*1a30*/  @P0 BRA `(.L_x_35) ;  /* 0xfffffffc00e80947 */ /* 0x008fea000383ffff */
.L_x_29:
[----:B------:R-:W-:Y:S05]  /*1a40*/  BSYNC.RECONVERGENT B0 ;  /* 0x0000000000007941 */ /* 0x000fea0003800200 */
.L_x_28:
[----:B012---:R-:W2:Y:S01]  /*1a50*/  LDL.128 R4, [R1+0x100] ;  /* 0x0001000001047983 */ /* 0x007ea20000100c00 */
[C---:B------:R-:W-:Y:S01]  /*1a60*/  IMAD.SHL.U32 R11, R0.reuse, 0x8, RZ ;  /* 0x00000008000b7824 */ /* 0x040fe200078e00ff */
[--C-:B------:R-:W-:Y:S02]  /*1a70*/  SHF.L.U64.HI R10, R0, 0x3, R15.reuse ;  /* 0x00000003000a7819 */ /* 0x100fe4000001020f */
[--C-:B------:R-:W-:Y:S02]  /*1a80*/  SHF.R.U32.HI R9, RZ, 0x15, R15.reuse ;  /* 0x00000015ff097819 */ /* 0x100fe4000001160f */
[C-C-:B------:R-:W-:Y:S02]  /*1a90*/  SHF.R.U64 R12, R11.reuse, 0x18, R10.reuse ;  /* 0x000000180b0c7819 */ /* 0x140fe4000000120a */
[----:B------:R-:W-:Y:S02]  /*1aa0*/  SHF.R.U64 R13, R11, 0x10, R10 ;  /* 0x000000100b0d7819 */ /* 0x000fe4000000120a */
[----:B------:R-:W-:-:S02]  /*1ab0*/  SHF.R.U32.HI R8, RZ, 0xd, R15 ;  /* 0x0000000dff087819 */ /* 0x000fc4000001160f */
[----:B------:R-:W-:Y:S02]  /*1ac0*/  PRMT R12, R12, 0x3340, R13 ;  /* 0x000033400c0c7816 */ /* 0x000fe4000000000d */
[----:B------:R-:W-:Y:S02]  /*1ad0*/  PRMT R8, R9, 0x3340, R8 ;  /* 0x0000334009087816 */ /* 0x000fe40000000008 */
[----:B------:R-:W-:Y:S02]  /*1ae0*/  SHF.R.U64 R24, R11, 0x8, R10 ;  /* 0x000000080b187819 */ /* 0x000fe4000000120a */
[----:B--2---:R-:W-:Y:S02]  /*1af0*/  PRMT R2, R4, 0x7771, RZ ;  /* 0x0000777104027816 */ /* 0x004fe400000000ff */
[----:B------:R-:W-:Y:S02]  /*1b00*/  PRMT R20, R6, 0x7771, RZ ;  /* 0x0000777106147816 */ /* 0x000fe400000000ff */
[----:B------:R-:W-:Y:S01]  /*1b10*/  PRMT R19, R7, 0x7771, RZ ;  /* 0x0000777107137816 */ /* 0x000fe200000000ff */
[----:B------:R-:W-:Y:S01]  /*1b20*/  IMAD.U32 R3, R2, 0x10000, RZ ;  /* 0x0001000002037824 */ /* 0x000fe200078e00ff */
[----:B------:R-:W-:Y:S01]  /*1b30*/  PRMT R2, R4, 0x7770, RZ ;  /* 0x0000777004027816 */ /* 0x000fe200000000ff */
[----:B------:R-:W-:Y:S01]  /*1b40*/  IMAD.U32 R20, R20, 0x10000, RZ ;  /* 0x0001000014147824 */ /* 0x000fe200078e00ff */
[----:B------:R-:W-:Y:S01]  /*1b50*/  PRMT R18, R5, 0x7770, RZ ;  /* 0x0000777005127816 */ /* 0x000fe200000000ff */
[----:B------:R-:W-:Y:S01]  /*1b60*/  IMAD.U32 R19, R19, 0x10000, RZ ;  /* 0x0001000013137824 */ /* 0x000fe200078e00ff */
[----:B------:R-:W-:-:S02]  /*1b70*/  LOP3.LUT R3, R3, 0xff0000, RZ, 0xc0, !PT ;  /* 0x00ff000003037812 */ /* 0x000fc400078ec0ff */
[C---:B------:R-:W-:Y:S02]  /*1b80*/  PRMT R9, R4.reuse, 0x7772, RZ ;  /* 0x0000777204097816 */ /* 0x040fe400000000ff */
[----:B------:R-:W-:Y:S01]  /*1b90*/  PRMT R16, R4, 0x7773, RZ ;  /* 0x0000777304107816 */ /* 0x000fe200000000ff */
[----:B------:R-:W-:Y:S01]  /*1ba0*/  IMAD R13, R2, 0x1000000, R3 ;  /* 0x01000000020d7824 */ /* 0x000fe200078e0203 */
[----:B------:R-:W-:Y:S01]  /*1bb0*/  PRMT R3, R5, 0x7771, RZ ;  /* 0x0000777105037816 */ /* 0x000fe200000000ff */
[----:B------:R-:W-:Y:S01]  /*1bc0*/  IMAD.SHL.U32 R9, R9, 0x100, RZ ;  /* 0x0000010009097824 */ /* 0x000fe200078e00ff */
[C---:B------:R-:W-:Y:S02]  /*1bd0*/  PRMT R2, R6.reuse, 0x7770, RZ ;  /* 0x0000777006027816 */ /* 0x040fe400000000ff */
[C---:B------:R-:W-:Y:S01]  /*1be0*/  PRMT R17, R6.reuse, 0x7772, RZ ;  /* 0x0000777206117816 */ /* 0x040fe200000000ff */
[----:B------:R-:W-:Y:S01]  /*1bf0*/  IMAD.U32 R3, R3, 0x10000, RZ ;  /* 0x0001000003037824 */ /* 0x000fe200078e00ff */
[----:B------:R-:W-:-:S02]  /*1c00*/  PRMT R14, R6, 0x7773, RZ ;  /* 0x00007773060e7816 */ /* 0x000fc400000000ff */
[----:B------:R-:W-:Y:S01]  /*1c10*/  PRMT R4, R5, 0x7772, RZ ;  /* 0x0000777205047816 */ /* 0x000fe200000000ff */
[----:B------:R-:W-:Y:S01]  /*1c20*/  IMAD.SHL.U32 R17, R17, 0x100, RZ ;  /* 0x0000010011117824 */ /* 0x000fe200078e00ff */
[----:B------:R-:W-:Y:S02]  /*1c30*/  LOP3.LUT R25, R3, 0xff0000, RZ, 0xc0, !PT ;  /* 0x00ff000003197812 */ /* 0x000fe400078ec0ff */
[C---:B------:R-:W-:Y:S01]  /*1c40*/  PRMT R3, R7.reuse, 0x7770, RZ ;  /* 0x0000777007037816 */ /* 0x040fe200000000ff */
[----:B------:R-:W-:Y:S01]  /*1c50*/  IMAD.SHL.U32 R4, R4, 0x100, RZ ;  /* 0x0000010004047824 */ /* 0x000fe200078e00ff */
[----:B------:R-:W-:Y:S01]  /*1c60*/  PRMT R6, R7, 0x7772, RZ ;  /* 0x0000777207067816 */ /* 0x000fe200000000ff */
[----:B------:R-:W-:Y:S01]  /*1c70*/  IMAD R18, R18, 0x1000000, R25 ;  /* 0x0100000012127824 */ /* 0x000fe200078e0219 */
[----:B------:R-:W-:Y:S02]  /*1c80*/  SHF.R.U32.HI R25, RZ, 0x5, R15 ;  /* 0x00000005ff197819 */ /* 0x000fe4000001160f */
[----:B------:R-:W-:Y:S01]  /*1c90*/  LOP3.LUT R15, R20, 0xff0000, RZ, 0xc0, !PT ;  /* 0x00ff0000140f7812 */ /* 0x000fe200078ec0ff */
[----:B------:R-:W-:Y:S01]  /*1ca0*/  IMAD.SHL.U32 R6, R6, 0x100, RZ ;  /* 0x0000010006067824 */ /* 0x000fe200078e00ff */
[----:B------:R-:W-:-:S02]  /*1cb0*/  LOP3.LUT R20, R19, 0xff0000, RZ, 0xc0, !PT ;  /* 0x00ff000013147812 */ /* 0x000fc400078ec0ff */
[----:B------:R-:W-:Y:S01]  /*1cc0*/  PRMT R19, R25, 0x3340, R10 ;  /* 0x0000334019137816 */ /* 0x000fe2000000000a */
[----:B------:R-:W-:Y:S01]  /*1cd0*/  IMAD R15, R2, 0x1000000, R15 ;  /* 0x01000000020f7824 */ /* 0x000fe200078e020f */
[----:B------:R-:W-:Y:S01]  /*1ce0*/  PRMT R25, R24, 0x3340, R11 ;  /* 0x0000334018197816 */ /* 0x000fe2000000000b */
[----:B------:R-:W-:Y:S01]  /*1cf0*/  IMAD R20, R3, 0x1000000, R20 ;  /* 0x0100000003147824 */ /* 0x000fe200078e0214 */
[----:B------:R-:W-:Y:S02]  /*1d00*/  PRMT R5, R5, 0x7773, RZ ;  /* 0x0000777305057816 */ /* 0x000fe400000000ff */
[----:B------:R-:W-:Y:S02]  /*1d10*/  PRMT R7, R7, 0x7773, RZ ;  /* 0x0000777307077816 */ /* 0x000fe400000000ff */
[----:B------:R-:W-:Y:S02]  /*1d20*/  PRMT R3, R12, 0x5410, R25 ;  /* 0x000054100c037816 */ /* 0x000fe40000000019 */
[----:B------:R-:W-:-:S02]  /*1d30*/  PRMT R2, R8, 0x5410, R19 ;  /* 0x0000541008027816 */ /* 0x000fc40000000013 */
[----:B------:R-:W-:Y:S02]  /*1d40*/  LOP3.LUT R12, R16, R13, R9, 0xfe, !PT ;  /* 0x0000000d100c7212 */ /* 0x000fe400078efe09 */
[----:B------:R-:W-:Y:S01]  /*1d50*/  LOP3.LUT R14, R14, R15, R17, 0xfe, !PT ;  /* 0x0000000f0e0e7212 */ /* 0x000fe200078efe11 */
[----:B------:R0:W-:Y:S01]  /*1d60*/  STL.64 [R1+0x178], R2 ;  /* 0x0001780201007387 */ /* 0x0001e20000100a00 */
[----:B------:R-:W-:Y:S02]  /*1d70*/  LOP3.LUT R13, R5, R18, R4, 0xfe, !PT ;  /* 0x00000012050d7212 */ /* 0x000fe400078efe04 */
[----:B------:R-:W-:-:S05]  /*1d80*/  LOP3.LUT R15, R7, R20, R6, 0xfe, !PT ;  /* 0x00000014070f7212 */ /* 0x000fca00078efe06 */
[----:B------:R1:W-:Y:S04]  /*1d90*/  STL.128 [R23], R12 ;  /* 0x0000000c17007387 */ /* 0x0003e80000100c00 */
[----:B------:R-:W0:Y:S02]  /*1da0*/  LDL.128 R4, [R1+0x110] ;  /* 0x0001100001047983 */ /* 0x000e240000100c00 */
[----:B0-----:R-:W-:Y:S02]  /*1db0*/  PRMT R3, R6, 0x7771, RZ ;  /* 0x0000777106037816 */ /* 0x001fe400000000ff */
[C---:B------:R-:W-:Y:S02]  /*1dc0*/  PRMT R19, R4.reuse, 0x7771, RZ ;  /* 0x0000777104137816 */ /* 0x040fe400000000ff */
[----:B------:R-:W-:Y:S01]  /*1dd0*/  PRMT R18, R5, 0x7771, RZ ;  /* 0x0000777105127816 */ /* 0x000fe200000000ff */
[----:B------:R-:W-:Y:S01]  /*1de0*/  IMAD.U32 R24, R3, 0x10000, RZ ;  /* 0x0001000003187824 */ /* 0x000fe200078e00ff */
[----:B-1----:R-:W-:Y:S01]  /*1df0*/  PRMT R15, R7, 0x7771, RZ ;  /* 0x00007771070f7816 */ /* 0x002fe200000000ff */
[----:B------:R-:W-:Y:S01]  /*1e00*/  IMAD.U32 R19, R19, 0x10000, RZ ;  /* 0x0001000013137824 */ /* 0x000fe200078e00ff */
[----:B------:R-:W-:Y:S01]  /*1e10*/  PRMT R17, R4, 0x7770, RZ ;  /* 0x0000777004117816 */ /* 0x000fe200000000ff */
[----:B------:R-:W-:Y:S01]  /*1e20*/  IMAD.U32 R20, R18, 0x10000, RZ ;  /* 0x0001000012147824 */ /* 0x000fe200078e00ff */
[C---:B------:R-:W-:Y:S01]  /*1e30*/  PRMT R8, R4.reuse, 0x7772, RZ ;  /* 0x0000777204087816 */ /* 0x040fe200000000ff */
[----:B------:R-:W-:Y:S01]  /*1e40*/  IMAD.U32 R25, R15, 0x10000, RZ ;  /* 0x000100000f197824 */ /* 0x000fe200078e00ff */
[----:B------:R-:W-:-:S02]  /*1e50*/  PRMT R9, R4, 0x7773, RZ ;  /* 0x0000777304097816 */ /* 0x000fc400000000ff */
[----:B------:R-:W-:Y:S01]  /*1e60*/  PRMT R2, R6, 0x7770, RZ ;  /* 0x0000777006027816 */ /* 0x000fe200000000ff */
[----:B------:R-:W-:Y:S01]  /*1e70*/  IMAD.SHL.U32 R8, R8, 0x100, RZ ;  /* 0x0000010008087824 */ /* 0x000fe200078e00ff */
[----:B------:R-:W-:Y:S02]  /*1e80*/  LOP3.LUT R15, R24, 0xff0000, RZ, 0xc0, !PT ;  /* 0x00ff0000180f7812 */ /* 0x000fe400078ec0ff */
[C---:B------:R-:W-:Y:S02]  /*1e90*/  PRMT R16, R5.reuse, 0x7770, RZ ;  /* 0x0000777005107816 */ /* 0x040fe400000000ff */
[----:B------:R-:W-:Y:S01]  /*1ea0*/  PRMT R4, R5, 0x7772, RZ ;  /* 0x0000777205047816 */ /* 0x000fe200000000ff */
[----:B------:R-:W-:Y:S01]  /*1eb0*/  IMAD R15, R2, 0x1000000, R15 ;  /* 0x01000000020f7824 */ /* 0x000fe200078e020f */
[----:B------:R-:W-:Y:S02]  /*1ec0*/  PRMT R12, R6, 0x7772, RZ ;  /* 0x00007772060c7816 */ /* 0x000fe400000000ff */
[C---:B------:R-:W-:Y:S01]  /*1ed0*/  PRMT R14, R7.reuse, 0x7770, RZ ;  /* 0x00007770070e7816 */ /* 0x040fe200000000ff */
[----:B------:R-:W-:Y:S01]  /*1ee0*/  IMAD.SHL.U32 R2, R4, 0x100, RZ ;  /* 0x0000010004027824 */ /* 0x000fe200078e00ff */
[----:B------:R-:W-:Y:S01]  /*1ef0*/  PRMT R13, R7, 0x7772, RZ ;  /* 0x00007772070d7816 */ /* 0x000fe200000000ff */
[----:B------:R-:W-:Y:S01]  /*1f00*/  IMAD.SHL.U32 R12, R12, 0x100, RZ ;  /* 0x000001000c0c7824 */ /* 0x000fe200078e00ff */
[----:B------:R-:W-:-:S02]  /*1f10*/  LOP3.LUT R18, R19, 0xff0000, RZ, 0xc0, !PT ;  /* 0x00ff000013127812 */ /* 0x000fc400078ec0ff */
[----:B------:R-:W-:Y:S01]  /*1f20*/  LOP3.LUT R3, R20, 0xff0000, RZ, 0xc0, !PT ;  /* 0x00ff000014037812 */ /* 0x000fe200078ec0ff */
[----:B------:R-:W-:Y:S01]  /*1f30*/  IMAD.SHL.U32 R13, R13, 0x100, RZ ;  /* 0x000001000d0d7824 */ /* 0x000fe200078e00ff */
[----:B------:R-:W-:Y:S01]  /*1f40*/  LOP3.LUT R25, R25, 0xff0000, RZ, 0xc0, !PT ;  /* 0x00ff000019197812 */ /* 0x000fe200078ec0ff */
[----:B------:R-:W-:Y:S01]  /*1f50*/  IMAD R18, R17, 0x1000000, R18 ;  /* 0x0100000011127824 */ /* 0x000fe200078e0212 */
[----:B------:R-:W-:Y:S01]  /*1f60*/  PRMT R5, R5, 0x7773, RZ ;  /* 0x0000777305057816 */ /* 0x000fe200000000ff */
[----:B------:R-:W-:Y:S01]  /*1f70*/  IMAD R16, R16, 0x1000000, R3 ;  /* 0x0100000010107824 */ /* 0x000fe200078e0203 */
[----:B------:R-:W-:Y:S01]  /*1f80*/  PRMT R6, R6, 0x7773, RZ ;  /* 0x0000777306067816 */ /* 0x000fe200000000ff */
[----:B------:R-:W-:Y:S01]  /*1f90*/  IMAD R14, R14, 0x1000000, R25 ;  /* 0x010000000e0e7824 */ /* 0x000fe200078e0219 */
[----:B------:R-:W-:Y:S02]  /*1fa0*/  PRMT R7, R7, 0x7773, RZ ;  /* 0x0000777307077816 */ /* 0x000fe400000000ff */
[----:B------:R-:W-:-:S02]  /*1fb0*/  LOP3.LUT R4, R9, R18, R8, 0xfe, !PT ;  /* 0x0000001209047212 */ /* 0x000fc400078efe08 */
[----:B------:R-:W-:Y:S02]  /*1fc0*/  LOP3.LUT R5, R5, R16, R2, 0xfe, !PT ;  /* 0x0000001005057212 */ /* 0x000fe400078efe02 */
[----:B------:R-:W-:Y:S02]  /*1fd0*/  LOP3.LUT R6, R6, R15, R12, 0xfe, !PT ;  /* 0x0000000f06067212 */ /* 0x000fe400078efe0c */
[----:B------:R-:W-:-:S05]  /*1fe0*/  LOP3.LUT R7, R7, R14, R13, 0xfe, !PT ;  /* 0x0000000e07077212 */ /* 0x000fca00078efe0d */
[----:B------:R0:W-:Y:S04]  /*1ff0*/  STL.128 [R23+0x10], R4 ;  /* 0x0000100417007387 */ /* 0x0001e80000100c00 */
[----:B------:R-:W2:Y:S02]  /*2000*/  LDL.128 R12, [R1+0x120] ;  /* 0x00012000010c7983 */ /* 0x000ea40000100c00 */
[----:B--2---:R-:W-:Y:S02]  /*2010*/  PRMT R18, R12, 0x7771, RZ ;  /* 0x000077710c127816 */ /* 0x004fe400000000ff */
[----:B------:R-:W-:Y:S02]  /*2020*/  PRMT R17, R13, 0x7771, RZ ;  /* 0x000077710d117816 */ /* 0x000fe400000000ff */
[----:B------:R-:W-:Y:S01]  /*2030*/  PRMT R16, R14, 0x7771, RZ ;  /* 0x000077710e107816 */ /* 0x000fe200000000ff */
[----:B------:R-:W-:Y:S01]  /*2040*/  IMAD.U32 R18, R18, 0x10000, RZ ;  /* 0x0001000012127824 */ /* 0x000fe200078e00ff */
[----:B------:R-:W-:Y:S01]  /*2050*/  PRMT R20, R15, 0x7771, RZ ;  /* 0x000077710f147816 */ /* 0x000fe200000000ff */
[----:B------:R-:W-:Y:S01]  /*2060*/  IMAD.U32 R17, R17, 0x10000, RZ ;  /* 0x0001000011117824 */ /* 0x000fe200078e00ff */
[----:B0-----:R-:W-:Y:S01]  /*2070*/  PRMT R4, R14, 0x7770, RZ ;  /* 0x000077700e047816 */ /* 0x001fe200000000ff */
[----:B------:R-:W-:Y:S01]  /*2080*/  IMAD.U32 R16, R16, 0x10000, RZ ;  /* 0x0001000010107824 */ /* 0x000fe200078e00ff */
[----:B------:R-:W-:Y:S01]  /*2090*/  PRMT R5, R14, 0x7772, RZ ;  /* 0x000077720e057816 */ /* 0x000fe200000000ff */
[----:B------:R-:W-:Y:S01]  /*20a0*/  IMAD.U32 R20, R20, 0x10000, RZ ;  /* 0x0001000014147824 */ /* 0x000fe200078e00ff */
[----:B------:R-:W-:-:S02]  /*20b0*/  PRMT R6, R14, 0x7773, RZ ;  /* 0x000077730e067816 */ /* 0x000fc400000000ff */
[C---:B------:R-:W-:Y:S02]  /*20c0*/  PRMT R19, R15.reuse, 0x7770, RZ ;  /* 0x000077700f137816 */ /* 0x040fe400000000ff */
[C---:B------:R-:W-:Y:S02]  /*20d0*/  PRMT R14, R15.reuse, 0x7772, RZ ;  /* 0x000077720f0e7816 */ /* 0x040fe400000000ff */
[----:B------:R-:W-:Y:S02]  /*20e0*/  PRMT R7, R15, 0x7773, RZ ;  /* 0x000077730f077816 */ /* 0x000fe400000000ff */
[----:B------:R-:W-:Y:S01]  /*20f0*/  PRMT R9, R12, 0x7770, RZ ;  /* 0x000077700c097816 */ /* 0x000fe200000000ff */
[----:B------:R-:W-:Y:S01]  /*2100*/  IMAD.SHL.U32 R14, R14, 0x100, RZ ;  /* 0x000001000e0e7824 */ /* 0x000fe200078e00ff */
[----:B------:R-:W-:Y:S02]  /*2110*/  PRMT R3, R12, 0x7772, RZ ;  /* 0x000077720c037816 */ /* 0x000fe400000000ff */
[----:B------:R-:W-:-:S02]  /*2120*/  PRMT R8, R13, 0x7770, RZ ;  /* 0x000077700d087816 */ /* 0x000fc400000000ff */
[----:B------:R-:W-:Y:S01]  /*2130*/  PRMT R2, R13, 0x7772, RZ ;  /* 0x000077720d027816 */ /* 0x000fe200000000ff */
[----:B------:R-:W-:Y:S01]  /*2140*/  IMAD.SHL.U32 R3, R3, 0x100, RZ ;  /* 0x0000010003037824 */ /* 0x000fe200078e00ff */
[----:B------:R-:W-:Y:S02]  /*2150*/  LOP3.LUT R18, R18, 0xff0000, RZ, 0xc0, !PT ;  /* 0x00ff000012127812 */ /* 0x000fe400078ec0ff */
[----:B------:R-:W-:Y:S01]  /*2160*/  LOP3.LUT R17, R17, 0xff0000, RZ, 0xc0, !PT ;  /* 0x00ff000011117812 */ /* 0x000fe200078ec0ff */
[----:B------:R-:W-:Y:S01]  /*2170*/  IMAD.SHL.U32 R2, R2, 0x100, RZ ;  /* 0x0000010002027824 */ /* 0x000fe200078e00ff */
[----:B------:R-:W-:Y:S01]  /*2180*/  LOP3.LUT R15, R16, 0xff0000, RZ, 0xc0, !PT ;  /* 0x00ff0000100f7812 */ /* 0x000fe200078ec0ff */
[----:B------:R-:W-:Y:S01]  /*2190*/  IMAD R9, R9, 0x1000000, R18 ;  /* 0x0100000009097824 */ /* 0x000fe200078e0212 */
[----:B------:R-:W-:Y:S01]  /*21a0*/  LOP3.LUT R20, R20, 0xff0000, RZ, 0xc0, !PT ;  /* 0x00ff000014147812 */ /* 0x000fe200078ec0ff */
[----:B------:R-:W-:Y:S01]  /*21b0*/  IMAD R8, R8, 0x1000000, R17 ;  /* 0x0100000008087824 */ /* 0x000fe200078e0211 */
[----:B------:R-:W-:Y:S01]  /*21c0*/  PRMT R12, R12, 0x7773, RZ ;  /* 0x000077730c0c7816 */ /* 0x000fe200000000ff */
[----:B------:R-:W-:Y:S01]  /*21d0*/  IMAD R15, R4, 0x1000000, R15 ;  /* 0x01000000040f7824 */ /* 0x000fe200078e020f */
[----:B------:R-:W-:Y:S01]  /*21e0*/  PRMT R13, R13, 0x7773, RZ ;  /* 0x000077730d0d7816 */ /* 0x000fe200000000ff */
[----:B------:R-:W-:Y:S01]  /*21f0*/  IMAD R20, R19, 0x1000000, R20 ;  /* 0x0100000013147824 */ /* 0x000fe200078e0214 */
[----:B------:R-:W-:Y:S01]  /*2200*/  LOP3.LUT R4, R12, R9, R3, 0xfe, !PT ;  /* 0x000000090c047212 */ /* 0x000fe200078efe03 */
[----:B------:R-:W-:Y:S01]  /*2210*/  IMAD.SHL.U32 R16, R5, 0x100, RZ ;  /* 0x0000010005107824 */ /* 0x000fe200078e00ff */
[----:B------:R-:W-:-:S02]  /*2220*/  LOP3.LUT R5, R13, R8, R2, 0xfe, !PT ;  /* 0x000000080d057212 */ /* 0x000fc400078efe02 */
[----:B------:R-:W-:Y:S02]  /*2230*/  LOP3.LUT R7, R7, R20, R14, 0xfe, !PT ;  /* 0x0000001407077212 */ /* 0x000fe400078efe0e */
[----:B------:R-:W-:-:S05]  /*2240*/  LOP3.LUT R6, R6, R15, R16, 0xfe, !PT ;  /* 0x0000000f06067212 */ /* 0x000fca00078efe10 */
[----:B------:R0:W-:Y:S04]  /*2250*/  STL.128 [R23+0x20], R4 ;  /* 0x0000200417007387 */ /* 0x0001e80000100c00 */
[----:B------:R-:W2:Y:S01]  /*2260*/  LDL.128 R12, [R1+0x130] ;  /* 0x00013000010c7983 */ /* 0x000ea20000100c00 */
[----:B------:R-:W-:Y:S01]  /*2270*/  VIADD R24, R23, 0x28 ;  /* 0x0000002817187836 */ /* 0x000fe20000000000 */
[----:B------:R-:W-:Y:S01]  /*2280*/  UMOV UR4, URZ ;  /* 0x000000ff00047c82 */ /* 0x000fe20008000000 */
        /* <DEDUP_REMOVED lines=8> */
[----:B------:R-:W-:Y:S01]  /*2310*/  PRMT R2, R12, 0x7772, RZ ;  /* 0x000077720c027816 */ /* 0x000fe200000000ff */
[----:B------:R-:W-:Y:S01]  /*2320*/  IMAD.U32 R20, R20, 0x10000, RZ ;  /* 0x0001000014147824 */ /* 0x000fe200078e00ff */
[----:B------:R-:W-:-:S02]  /*2330*/  PRMT R8, R13, 0x7770, RZ ;  /* 0x000077700d087816 */ /* 0x000fc400000000ff */
[----:B------:R-:W-:Y:S01]  /*2340*/  PRMT R3, R13, 0x7772, RZ ;  /* 0x000077720d037816 */ /* 0x000fe200000000ff */
[----:B------:R-:W-:Y:S01]  /*2350*/  IMAD.SHL.U32 R2, R2, 0x100, RZ ;  /* 0x0000010002027824 */ /* 0x000fe200078e00ff */
[C---:B0-----:R-:W-:Y:S02]  /*2360*/  PRMT R4, R14.reuse, 0x7770, RZ ;  /* 0x000077700e047816 */ /* 0x041fe400000000ff */
[----:B------:R-:W-:Y:S01]  /*2370*/  PRMT R5, R14, 0x7772, RZ ;  /* 0x000077720e057816 */ /* 0x000fe200000000ff */
[----:B------:R-:W-:Y:S01]  /*2380*/  IMAD.SHL.U32 R3, R3, 0x100, RZ ;  /* 0x0000010003037824 */ /* 0x000fe200078e00ff */
[C---:B------:R-:W-:Y:S02]  /*2390*/  PRMT R19, R15.reuse, 0x7770, RZ ;  /* 0x000077700f137816 */ /* 0x040fe400000000ff */
[----:B------:R-:W-:Y:S01]  /*23a0*/  PRMT R7, R15, 0x7772, RZ ;  /* 0x000077720f077816 */ /* 0x000fe200000000ff */
[----:B------:R-:W-:Y:S01]  /*23b0*/  IMAD.SHL.U32 R5, R5, 0x100, RZ ;  /* 0x0000010005057824 */ /* 0x000fe200078e00ff */
[----:B------:R-:W-:-:S02]  /*23c0*/  LOP3.LUT R18, R18, 0xff0000, RZ, 0xc0, !PT ;  /* 0x00ff000012127812 */ /* 0x000fc400078ec0ff */
        /* <DEDUP_REMOVED lines=10> */
[----:B------:R-:W-:-:S02]  /*2470*/  PRMT R14, R14, 0x7773, RZ ;  /* 0x000077730e0e7816 */ /* 0x000fc400000000ff */
[----:B------:R-:W-:Y:S02]  /*2480*/  PRMT R15, R15, 0x7773, RZ ;  /* 0x000077730f0f7816 */ /* 0x000fe400000000ff */
[----:B------:R-:W-:Y:S02]  /*2490*/  LOP3.LUT R12, R12, R9, R2, 0xfe, !PT ;  /* 0x000000090c0c7212 */ /* 0x000fe400078efe02 */
[----:B------:R-:W-:Y:S02]  /*24a0*/  LOP3.LUT R13, R13, R8, R3, 0xfe, !PT ;  /* 0x000000080d0d7212 */ /* 0x000fe400078efe03 */
[----:B------:R-:W-:Y:S02]  /*24b0*/  LOP3.LUT R14, R14, R25, R5, 0xfe, !PT ;  /* 0x000000190e0e7212 */ /* 0x000fe400078efe05 */
[----:B------:R-:W-:Y:S01]  /*24c0*/  LOP3.LUT R15, R15, R20, R7, 0xfe, !PT ;  /* 0x000000140f0f7212 */ /* 0x000fe200078efe07 */
[----:B------:R-:W-:-:S04]  /*24d0*/  IMAD.MOV.U32 R7, RZ, RZ, R24 ;  /* 0x000000ffff077224 */ /* 0x000fc800078e0018 */
[----:B------:R0:W-:Y:S03]  /*24e0*/  STL.128 [R23+0x30], R12 ;  /* 0x0000300c17007387 */ /* 0x0001e60000100c00 */
.L_x_36:
[----:B------:R-:W2:Y:S04]  /*24f0*/  LDL.64 R2, [R7+0x10] ;  /* 0x0000100007027983 */ /* 0x000ea80000100a00 */
[----:B0-----:R-:W3:Y:S04]  /*2500*/  LDL.128 R12, [R7+-0x28] ;  /* 0xffffd800070c7983 */ /* 0x001ee80000100c00 */
[----:B------:R-:W4:Y:S04]  /*2510*/  LDL R17, [R7+-0x4] ;  /* 0xfffffc0007117983 */ /* 0x000f280000100800 */
[----:B------:R-:W5:Y:S04]  /*2520*/  LDL R8, [R7+-0x18] ;  /* 0xffffe80007087983 */ /* 0x000f680000100800 */
[----:B------:R-:W5:Y:S04]  /*2530*/  LDL R16, [R7+0x8] ;  /* 0x0000080007107983 */ /* 0x000f680000100800 */
[----:B------:R-:W5:Y:S01]  /*2540*/  LDL R9, [R7+0x4] ;  /* 0x0000040007097983 */ /* 0x000f620000100800 */
[----:B------:R-:W-:-:S04]  /*2550*/  UIADD3 UR4, UPT, UPT, UR4, 0x4, URZ ;  /* 0x0000000404047890 */ /* 0x000fc8000fffe0ff */
[----:B------:R-:W-:Y:S01]  /*2560*/  UISETP.NE.AND UP0, UPT, UR4, 0x30, UPT ;  /* 0x000000300400788c */ /* 0x000fe2000bf05270 */
[C-C-:B--2---:R-:W-:Y:S02]  /*2570*/  SHF.L.W.U32.HI R4, R3.reuse, 0xf, R3.reuse ;  /* 0x0000000f03047819 */ /* 0x144fe40000010e03 */
[--C-:B------:R-:W-:Y:S02]  /*2580*/  SHF.L.W.U32.HI R5, R3, 0xd, R3.reuse ;  /* 0x0000000d03057819 */ /* 0x100fe40000010e03 */
[----:B------:R-:W-:Y:S02]  /*2590*/  SHF.R.U32.HI R3, RZ, 0xa, R3 ;  /* 0x0000000aff037819 */ /* 0x000fe40000011603 */
[C-C-:B---3--:R-:W-:Y:S02]  /*25a0*/  SHF.L.W.U32.HI R18, R14.reuse, 0x19, R14.reuse ;  /* 0x000000190e127819 */ /* 0x148fe40000010e0e */
[--C-:B------:R-:W-:Y:S02]  /*25b0*/  SHF.L.W.U32.HI R19, R14, 0xe, R14.reuse ;  /* 0x0000000e0e137819 */ /* 0x100fe40000010e0e */
[----:B------:R-:W-:-:S02]  /*25c0*/  SHF.R.U32.HI R20, RZ, 0x3, R14 ;  /* 0x00000003ff147819 */ /* 0x000fc4000001160e */
[----:B------:R-:W-:Y:S02]  /*25d0*/  LOP3.LUT R3, R3, R4, R5, 0x96, !PT ;  /* 0x0000000403037212 */ /* 0x000fe400078e9605 */
[----:B------:R-:W-:Y:S02]  /*25e0*/  LOP3.LUT R5, R20, R18, R19, 0x96, !PT ;  /* 0x0000001214057212 */ /* 0x000fe400078e9613 */
[----:B------:R-:W-:Y:S02]  /*25f0*/  IADD3 R20, PT, PT, R13, R3, R6 ;  /* 0x000000030d147210 */ /* 0x000fe40007ffe006 */
[C-C-:B------:R-:W-:Y:S02]  /*2600*/  SHF.L.W.U32.HI R3, R2.reuse, 0xf, R2.reuse ;  /* 0x0000000f02037819 */ /* 0x140fe40000010e02 */
[----:B------:R-:W-:Y:S01]  /*2610*/  SHF.L.W.U32.HI R4, R2, 0xd, R2 ;  /* 0x0000000d02047819 */ /* 0x000fe20000010e02 */
[----:B------:R-:W-:Y:S01]  /*2620*/  IMAD.IADD R5, R5, 0x1, R20 ;  /* 0x0000000105057824 */ /* 0x000fe200078e0214 */
[----:B------:R-:W-:-:S02]  /*2630*/  SHF.R.U32.HI R6, RZ, 0xa, R2 ;  /* 0x0000000aff067819 */ /* 0x000fc40000011602 */
[C-C-:B------:R-:W-:Y:S02]  /*2640*/  SHF.L.W.U32.HI R18, R13.reuse, 0x19, R13.reuse ;  /* 0x000000190d127819 */ /* 0x140fe40000010e0d */
[--C-:B------:R-:W-:Y:S02]  /*2650*/  SHF.L.W.U32.HI R19, R13, 0xe, R13.reuse ;  /* 0x0000000e0d137819 */ /* 0x100fe40000010e0d */
[----:B------:R-:W-:Y:S02]  /*2660*/  SHF.R.U32.HI R13, RZ, 0x3, R13 ;  /* 0x00000003ff0d7819 */ /* 0x000fe4000001160d */
[----:B------:R-:W-:Y:S02]  /*2670*/  LOP3.LUT R3, R6, R3, R4, 0x96, !PT ;  /* 0x0000000306037212 */ /* 0x000fe400078e9604 */
[----:B------:R-:W-:Y:S02]  /*2680*/  LOP3.LUT R4, R13, R18, R19, 0x96, !PT ;  /* 0x000000120d047212 */ /* 0x000fe400078e9613 */
[----:B----4-:R-:W-:-:S02]  /*2690*/  IADD3 R17, PT, PT, R12, R3, R17 ;  /* 0x000000030c117210 */ /* 0x010fc40007ffe011 */
[C-C-:B------:R-:W-:Y:S02]  /*26a0*/  SHF.L.W.U32.HI R6, R5.reuse, 0xf, R5.reuse ;  /* 0x0000000f05067819 */ /* 0x140fe40000010e05 */
[----:B------:R-:W-:Y:S01]  /*26b0*/  SHF.L.W.U32.HI R13, R5, 0xd, R5 ;  /* 0x0000000d050d7819 */ /* 0x000fe20000010e05 */
[----:B------:R-:W-:Y:S01]  /*26c0*/  IMAD.IADD R4, R4, 0x1, R17 ;  /* 0x0000000104047824 */ /* 0x000fe200078e0211 */
[----:B------:R-:W-:Y:S02]  /*26d0*/  SHF.R.U32.HI R18, RZ, 0xa, R5 ;  /* 0x0000000aff127819 */ /* 0x000fe40000011605 */
[----:B-----5:R-:W-:Y:S02]  /*26e0*/  SHF.L.W.U32.HI R20, R8, 0x19, R8 ;  /* 0x0000001908147819 */ /* 0x020fe40000010e08 */
[----:B------:R-:W-:Y:S01]  /*26f0*/  LOP3.LUT R3, R18, R6, R13, 0x96, !PT ;  /* 0x0000000612037212 */ /* 0x000fe200078e960d */
[----:B------:R-:W-:Y:S01]  /*2700*/  STL.64 [R7+0x18], R4 ;  /* 0x0000180407007387 */ /* 0x000fe20000100a00 */
[----:B------:R-:W-:-:S02]  /*2710*/  SHF.L.W.U32.HI R6, R4, 0xf, R4 ;  /* 0x0000000f04067819 */ /* 0x000fc40000010e04 */
[--C-:B------:R-:W-:Y:S02]  /*2720*/  SHF.L.W.U32.HI R13, R4, 0xd, R4.reuse ;  /* 0x0000000d040d7819 */ /* 0x100fe40000010e04 */
[----:B------:R-:W-:Y:S02]  /*2730*/  SHF.R.U32.HI R12, RZ, 0xa, R4 ;  /* 0x0000000aff0c7819 */ /* 0x000fe40000011604 */
[--C-:B------:R-:W-:Y:S02]  /*2740*/  SHF.L.W.U32.HI R25, R8, 0xe, R8.reuse ;  /* 0x0000000e08197819 */ /* 0x100fe40000010e08 */
[----:B------:R-:W-:Y:S02]  /*2750*/  SHF.R.U32.HI R8, RZ, 0x3, R8 ;  /* 0x00000003ff087819 */ /* 0x000fe40000011608 */
[C-C-:B------:R-:W-:Y:S02]  /*2760*/  SHF.L.W.U32.HI R17, R15.reuse, 0x19, R15.reuse ;  /* 0x000000190f117819 */ /* 0x140fe40000010e0f */
[----:B------:R-:W-:-:S02]  /*2770*/  SHF.L.W.U32.HI R18, R15, 0xe, R15 ;  /* 0x0000000e0f127819 */ /* 0x000fc40000010e0f */
[----:B------:R-:W-:Y:S02]  /*2780*/  SHF.R.U32.HI R19, RZ, 0x3, R15 ;  /* 0x00000003ff137819 */ /* 0x000fe4000001160f */
[----:B------:R-:W-:Y:S02]  /*2790*/  LOP3.LUT R6, R12, R6, R13, 0x96, !PT ;  /* 0x000000060c067212 */ /* 0x000fe400078e960d */
[----:B------:R-:W-:Y:S02]  /*27a0*/  IADD3 R3, PT, PT, R15, R3, R16 ;  /* 0x000000030f037210 */ /* 0x000fe40007ffe010 */
[----:B------:R-:W-:Y:S02]  /*27b0*/  LOP3.LUT R8, R8, R20, R25, 0x96, !PT ;  /* 0x0000001408087212 */ /* 0x000fe400078e9619 */
[----:B------:R-:W-:Y:S02]  /*27c0*/  LOP3.LUT R17, R19, R17, R18, 0x96, !PT ;  /* 0x0000001113117212 */ /* 0x000fe400078e9612 */
[----:B------:R-:W-:Y:S01]  /*27d0*/  IADD3 R6, PT, PT, R14, R6, R9 ;  /* 0x000000060e067210 */ /* 0x000fe20007ffe009 */
[----:B------:R-:W-:-:S02]  /*27e0*/  IMAD.IADD R12, R8, 0x1, R3 ;  /* 0x00000001080c7824 */ /* 0x000fc400078e0203 */
[----:B------:R-:W-:Y:S02]  /*27f0*/  VIADD R3, R7, 0x10 ;  /* 0x0000001007037836 */ /* 0x000fe40000000000 */
[----:B------:R-:W-:Y:S01]  /*2800*/  IMAD.IADD R8, R17, 0x1, R6 ;  /* 0x0000000111087824 */ /* 0x000fe200078e0206 */
[----:B------:R-:W-:Y:S01]  /*2810*/  STL [R7+0x24], R12 ;  /* 0x0000240c07007387 */ /* 0x000fe20000100800 */
[----:B------:R-:W-:-:S03]  /*2820*/  IMAD.MOV.U32 R6, RZ, RZ, R2 ;  /* 0x000000ffff067224 */ /* 0x000fc600078e0002 */
[----:B------:R0:W-:Y:S02]  /*2830*/  STL [R7+0x20], R8 ;  /* 0x0000200807007387 */ /* 0x0001e40000100800 */
[----:B0-----:R-:W-:Y:S01]  /*2840*/  IMAD.MOV.U32 R7, RZ, RZ, R3 ;  /* 0x000000ffff077224 */ /* 0x001fe200078e0003 */
[----:B------:R-:W-:Y:S06]  /*2850*/  BRA.U UP0, `(.L_x_36) ;  /* 0xfffffffd00247547 */ /* 0x000fec000b83ffff */
[----:B------:R-:W-:Y:S01]  /*2860*/  IMAD.MOV.U32 R13, RZ, RZ, 0x3c6ef372 ;  /* 0x3c6ef372ff0d7424 */ /* 0x000fe200078e00ff */
[----:B------:R-:W-:Y:S01]  /*2870*/  UMOV UR4, URZ ;  /* 0x000000ff00047c82 */ /* 0x000fe20008000000 */
[----:B------:R-:W-:Y:S01]  /*2880*/  IMAD.MOV.U32 R14, RZ, RZ, -0x4498517b ;  /* 0xbb67ae85ff0e7424 */ /* 0x000fe200078e00ff */
[----:B------:R-:W-:Y:S01]  /*2890*/  UMOV UR5, URZ ;  /* 0x000000ff00057c82 */ /* 0x000fe20008000000 */
[----:B------:R-:W-:Y:S02]  /*28a0*/  IMAD.MOV.U32 R15, RZ, RZ, 0x6a09e667 ;  /* 0x6a09e667ff0f7424 */ /* 0x000fe400078e00ff */
[----:B------:R-:W-:Y:S02]  /*28b0*/  IMAD.MOV.U32 R12, RZ, RZ, -0x5ab00ac6 ;  /* 0xa54ff53aff0c7424 */ /* 0x000fe400078e00ff */
[----:B------:R-:W-:Y:S02]  /*28c0*/  IMAD.MOV.U32 R9, RZ, RZ, 0x510e527f ;  /* 0x510e527fff097424 */ /* 0x000fe400078e00ff */
[----:B------:R-:W-:-:S02]  /*28d0*/  IMAD.MOV.U32 R2, RZ, RZ, -0x64fa9774 ;  /* 0x9b05688cff027424 */ /* 0x000fc400078e00ff */
[----:B------:R-:W-:Y:S02]  /*28e0*/  IMAD.MOV.U32 R3, RZ, RZ, 0x1f83d9ab ;  /* 0x1f83d9abff037424 */ /* 0x000fe400078e00ff */
[----:B------:R-:W-:-:S07]  /*28f0*/  IMAD.MOV.U32 R8, RZ, RZ, 0x5be0cd19 ;  /* 0x5be0cd19ff087424 */ /* 0x000fce00078e00ff */
.L_x_37:
[----:B------:R-:W2:Y:S01]  /*2900*/  LDL.128 R4, [R23+UR5] ;  /* 0x0000000517047983 */ /* 0x000ea20008100c00 */
[----:B------:R-:W2:Y:S01]  /*2910*/  LDCU.64 UR6, c[0x3][UR5] ;  /* 0x00c00000050677ac */ /* 0x000ea20008000a00 */
[C-C-:B------:R-:W-:Y:S02]  /*2920*/  SHF.L.W.U32.HI R16, R9.reuse, 0x1a, R9.reuse ;  /* 0x0000001a09107819 */ /* 0x140fe40000010e09 */
[C-C-:B------:R-:W-:Y:S01]  /*2930*/  SHF.L.W.U32.HI R17, R9.reuse, 0x15, R9.reuse ;  /* 0x0000001509117819 */ /* 0x140fe20000010e09 */
[----:B------:R-:W-:Y:S01]  /*2940*/  UIADD3 UR4, UPT, UPT, UR4, 0x4, URZ ;  /* 0x0000000404047890 */ /* 0x000fe2000fffe0ff */
[----:B------:R-:W-:-:S03]  /*2950*/  SHF.L.W.U32.HI R18, R9, 0x7, R9 ;  /* 0x0000000709127819 */ /* 0x000fc60000010e09 */
[----:B------:R-:W-:Y:S01]  /*2960*/  UISETP.NE.AND UP0, UPT, UR4, 0x40, UPT ;  /* 0x000000400400788c */ /* 0x000fe2000bf05270 */
[----:B------:R-:W-:Y:S02]  /*2970*/  LOP3.LUT R17, R18, R16, R17, 0x96, !PT ;  /* 0x0000001012117212 */ /* 0x000fe400078e9611 */
[----:B------:R-:W-:-:S04]  /*2980*/  LOP3.LUT R16, R2, R9, R3, 0xe2, !PT ;  /* 0x0000000902107212 */ /* 0x000fc800078ee203 */
[----:B------:R-:W-:-:S04]  /*2990*/  IADD3 R17, PT, PT, R16, R8, R17 ;  /* 0x0000000810117210 */ /* 0x000fc80007ffe011 */
[----:B--2---:R-:W-:Y:S02]  /*29a0*/  IADD3 R17, PT, PT, R4, UR6, R17 ;  /* 0x0000000604117c10 */ /* 0x004fe4000fffe011 */
[----:B------:R-:W-:-:S03]  /*29b0*/  SHF.L.W.U32.HI R4, R15, 0x1e, R15 ;  /* 0x0000001e0f047819 */ /* 0x000fc60000010e0f */
[----:B------:R-:W-:-:S05]  /*29c0*/  IMAD.IADD R8, R17, 0x1, R12 ;  /* 0x0000000111087824 */ /* 0x000fca00078e020c */
[C-C-:B------:R-:W-:Y:S02]  /*29d0*/  SHF.L.W.U32.HI R12, R8.reuse, 0x1a, R8.reuse ;  /* 0x0000001a080c7819 */ /* 0x140fe40000010e08 */
[C-C-:B------:R-:W-:Y:S02]  /*29e0*/  SHF.L.W.U32.HI R19, R8.reuse, 0x15, R8.reuse ;  /* 0x0000001508137819 */ /* 0x140fe40000010e08 */
[----:B------:R-:W-:Y:S02]  /*29f0*/  SHF.L.W.U32.HI R16, R8, 0x7, R8 ;  /* 0x0000000708107819 */ /* 0x000fe40000010e08 */
[----:B------:R-:W-:Y:S02]  /*2a00*/  LOP3.LUT R18, R9, R8, R2, 0xe2, !PT ;  /* 0x0000000809127212 */ /* 0x000fe400078ee202 */
[----:B------:R-:W-:Y:S02]  /*2a10*/  LOP3.LUT R16, R16, R12, R19, 0x96, !PT ;  /* 0x0000000c10107212 */ /* 0x000fe400078e9613 */
[----:B------:R-:W-:-:S02]  /*2a20*/  SHF.L.W.U32.HI R19, R15, 0x13, R15 ;  /* 0x000000130f137819 */ /* 0x000fc40000010e0f */
[----:B------:R-:W-:Y:S02]  /*2a30*/  SHF.L.W.U32.HI R12, R15, 0xa, R15 ;  /* 0x0000000a0f0c7819 */ /* 0x000fe40000010e0f */
[----:B------:R-:W-:Y:S02]  /*2a40*/  IADD3 R16, PT, PT, R18, R3, R16 ;  /* 0x0000000312107210 */ /* 0x000fe40007ffe010 */
[----:B------:R-:W-:Y:S02]  /*2a50*/  LOP3.LUT R12, R12, R4, R19, 0x96, !PT ;  /* 0x000000040c0c7212 */ /* 0x000fe400078e9613 */
[----:B------:R-:W-:Y:S02]  /*2a60*/  LOP3.LUT R3, R14, R13, R15, 0xe8, !PT ;  /* 0x0000000d0e037212 */ /* 0x000fe400078ee80f */
[----:B------:R-:W-:Y:S01]  /*2a70*/  IADD3 R4, PT, PT, R5, UR7, R16 ;  /* 0x0000000705047c10 */ /* 0x000fe2000fffe010 */
[----:B------:R-:W0:Y:S01]  /*2a80*/  LDCU.64 UR6, c[0x3][UR5+0x8] ;  /* 0x00c00100050677ac */ /* 0x000e220008000a00 */
[----:B------:R-:W-:-:S03]  /*2a90*/  IADD3 R12, PT, PT, R17, R12, R3 ;  /* 0x0000000c110c7210 */ /* 0x000fc60007ffe003 */
[----:B------:R-:W-:Y:S01]  /*2aa0*/  IMAD.IADD R3, R4, 0x1, R13 ;  /* 0x0000000104037824 */ /* 0x000fe200078e020d */
[C-C-:B------:R-:W-:Y:S01]  /*2ab0*/  SHF.L.W.U32.HI R5, R12.reuse, 0x1e, R12.reuse ;  /* 0x0000001e0c057819 */ /* 0x140fe20000010e0c */
[----:B------:R-:W-:Y:S01]  /*2ac0*/  UIADD3 UR5, UPT, UPT, UR5, 0x10, URZ ;  /* 0x0000001005057890 */ /* 0x000fe2000fffe0ff */
[C-C-:B------:R-:W-:Y:S02]  /*2ad0*/  SHF.L.W.U32.HI R16, R12.reuse, 0x13, R12.reuse ;  /* 0x000000130c107819 */ /* 0x140fe40000010e0c */
[----:B------:R-:W-:Y:S02]  /*2ae0*/  SHF.L.W.U32.HI R13, R12, 0xa, R12 ;  /* 0x0000000a0c0d7819 */ /* 0x000fe40000010e0c */
[C-C-:B------:R-:W-:Y:S02]  /*2af0*/  SHF.L.W.U32.HI R17, R3.reuse, 0x1a, R3.reuse ;  /* 0x0000001a03117819 */ /* 0x140fe40000010e03 */
[C-C-:B------:R-:W-:Y:S02]  /*2b00*/  SHF.L.W.U32.HI R18, R3.reuse, 0x15, R3.reuse ;  /* 0x0000001503127819 */ /* 0x140fe40000010e03 */
[----:B------:R-:W-:-:S02]  /*2b10*/  SHF.L.W.U32.HI R19, R3, 0x7, R3 ;  /* 0x0000000703137819 */ /* 0x000fc40000010e03 */
[----:B------:R-:W-:Y:S02]  /*2b20*/  LOP3.LUT R13, R13, R5, R16, 0x96, !PT ;  /* 0x000000050d0d7212 */ /* 0x000fe400078e9610 */
[----:B------:R-:W-:Y:S02]  /*2b30*/  LOP3.LUT R17, R19, R17, R18, 0x96, !PT ;  /* 0x0000001113117212 */ /* 0x000fe400078e9612 */
[----:B------:R-:W-:Y:S02]  /*2b40*/  LOP3.LUT R16, R8, R3, R9, 0xe2, !PT ;  /* 0x0000000308107212 */ /* 0x000fe400078ee209 */
[----:B------:R-:W-:Y:S02]  /*2b50*/  LOP3.LUT R5, R15, R14, R12, 0xe8, !PT ;  /* 0x0000000e0f057212 */ /* 0x000fe400078ee80c */
[----:B------:R-:W-:Y:S02]  /*2b60*/  IADD3 R17, PT, PT, R16, R2, R17 ;  /* 0x0000000210117210 */ /* 0x000fe40007ffe011 */
[----:B------:R-:W-:-:S02]  /*2b70*/  IADD3 R13, PT, PT, R4, R13, R5 ;  /* 0x0000000d040d7210 */ /* 0x000fc40007ffe005 */
[----:B0-----:R-:W-:Y:S02]  /*2b80*/  IADD3 R17, PT, PT, R6, UR6, R17 ;  /* 0x0000000606117c10 */ /* 0x001fe4000fffe011 */
[C-C-:B------:R-:W-:Y:S02]  /*2b90*/  SHF.L.W.U32.HI R4, R13.reuse, 0x1e, R13.reuse ;  /* 0x0000001e0d047819 */ /* 0x140fe40000010e0d */
[--C-:B------:R-:W-:Y:S01]  /*2ba0*/  SHF.L.W.U32.HI R5, R13, 0x13, R13.reuse ;  /* 0x000000130d057819 */ /* 0x100fe20000010e0d */
[----:B------:R-:W-:Y:S01]  /*2bb0*/  IMAD.IADD R2, R17, 0x1, R14 ;  /* 0x0000000111027824 */ /* 0x000fe200078e020e */
[--C-:B------:R-:W-:Y:S02]  /*2bc0*/  SHF.L.W.U32.HI R6, R13, 0xa, R13.reuse ;  /* 0x0000000a0d067819 */ /* 0x100fe40000010e0d */
[----:B------:R-:W-:Y:S02]  /*2bd0*/  LOP3.LUT R14, R12, R15, R13, 0xe8, !PT ;  /* 0x0000000f0c0e7212 */ /* 0x000fe400078ee80d */
[----:B------:R-:W-:-:S02]  /*2be0*/  LOP3.LUT R4, R6, R4, R5, 0x96, !PT ;  /* 0x0000000406047212 */ /* 0x000fc400078e9605 */
[C-C-:B------:R-:W-:Y:S02]  /*2bf0*/  SHF.L.W.U32.HI R5, R2.reuse, 0x1a, R2.reuse ;  /* 0x0000001a02057819 */ /* 0x140fe40000010e02 */
[C-C-:B------:R-:W-:Y:S02]  /*2c00*/  SHF.L.W.U32.HI R6, R2.reuse, 0x15, R2.reuse ;  /* 0x0000001502067819 */ /* 0x140fe40000010e02 */
[----:B------:R-:W-:Y:S02]  /*2c10*/  SHF.L.W.U32.HI R16, R2, 0x7, R2 ;  /* 0x0000000702107819 */ /* 0x000fe40000010e02 */
[----:B------:R-:W-:Y:S02]  /*2c20*/  IADD3 R14, PT, PT, R17, R4, R14 ;  /* 0x00000004110e7210 */ /* 0x000fe40007ffe00e */
[----:B------:R-:W-:Y:S02]  /*2c30*/  LOP3.LUT R6, R16, R5, R6, 0x96, !PT ;  /* 0x0000000510067212 */ /* 0x000fe400078e9606 */
[----:B------:R-:W-:-:S02]  /*2c40*/  LOP3.LUT R4, R3, R2, R8, 0xe2, !PT ;  /* 0x0000000203047212 */ /* 0x000fc400078ee208 */
[----:B------:R-:W-:Y:S02]  /*2c50*/  SHF.L.W.U32.HI R5, R14, 0x1e, R14 ;  /* 0x0000001e0e057819 */ /* 0x000fe40000010e0e */
[----:B------:R-:W-:Y:S02]  /*2c60*/  IADD3 R4, PT, PT, R4, R9, R6 ;  /* 0x0000000904047210 */ /* 0x000fe40007ffe006 */
[C-C-:B------:R-:W-:Y:S02]  /*2c70*/  SHF.L.W.U32.HI R16, R14.reuse, 0x13, R14.reuse ;  /* 0x000000130e107819 */ /* 0x140fe40000010e0e */
[----:B------:R-:W-:Y:S02]  /*2c80*/  SHF.L.W.U32.HI R17, R14, 0xa, R14 ;  /* 0x0000000a0e117819 */ /* 0x000fe40000010e0e */
[----:B------:R-:W-:Y:S02]  /*2c90*/  IADD3 R4, PT, PT, R7, UR7, R4 ;  /* 0x0000000707047c10 */ /* 0x000fe4000fffe004 */
[----:B------:R-:W-:-:S02]  /*2ca0*/  LOP3.LUT R5, R17, R5, R16, 0x96, !PT ;  /* 0x0000000511057212 */ /* 0x000fc400078e9610 */
[----:B------:R-:W-:Y:S01]  /*2cb0*/  LOP3.LUT R6, R13, R12, R14, 0xe8, !PT ;  /* 0x0000000c0d067212 */ /* 0x000fe200078ee80e */
[----:B------:R-:W-:-:S03]  /*2cc0*/  IMAD.IADD R9, R4, 0x1, R15 ;  /* 0x0000000104097824 */ /* 0x000fc600078e020f */
[----:B------:R-:W-:Y:S01]  /*2cd0*/  IADD3 R15, PT, PT, R4, R5, R6 ;  /* 0x00000005040f7210 */ /* 0x000fe20007ffe006 */
[----:B------:R-:W-:Y:S06]  /*2ce0*/  BRA.U UP0, `(.L_x_37) ;  /* 0xfffffffd00047547 */ /* 0x000fec000b83ffff */
[----:B------:R-:W-:Y:S01]  /*2cf0*/  ISETP.GE.AND P0, PT, R0, RZ, PT ;  /* 0x000000ff0000720c */ /* 0x000fe20003f06270 */
[----:B------:R-:W-:Y:S01]  /*2d00*/  BSSY.RECONVERGENT B0, `(.L_x_38) ;  /* 0x0000124000007945 */ /* 0x000fe20003800200 */
[----:B------:R-:W-:Y:S02]  /*2d10*/  VIADD R20, R15, 0x6a09e667 ;  /* 0x6a09e6670f147836 */ /* 0x000fe40000000000 */
[----:B------:R-:W-:Y:S02]  /*2d20*/  VIADD R7, R14, 0xbb67ae85 ;  /* 0xbb67ae850e077836 */ /* 0x000fe40000000000 */
[----:B------:R-:W-:Y:S02]  /*2d30*/  VIADD R6, R13, 0x3c6ef372 ;  /* 0x3c6ef3720d067836 */ /* 0x000fe40000000000 */
[----:B------:R-:W-:Y:S02]  /*2d40*/  VIADD R5, R12, 0xa54ff53a ;  /* 0xa54ff53a0c057836 */ /* 0x000fe40000000000 */
[----:B------:R-:W-:-:S02]  /*2d50*/  VIADD R0, R9, 0x510e527f ;  /* 0x510e527f09007836 */ /* 0x000fc40000000000 */
[----:B------:R-:W-:Y:S02]  /*2d60*/  VIADD R2, R2, 0x9b05688c ;  /* 0x9b05688c02027836 */ /* 0x000fe40000000000 */
[----:B------:R-:W-:Y:S02]  /*2d70*/  VIADD R3, R3, 0x1f83d9ab ;  /* 0x1f83d9ab03037836 */ /* 0x000fe40000000000 */
[----:B------:R-:W-:Y:S01]  /*2d80*/  VIADD R4, R8, 0x5be0cd19 ;  /* 0x5be0cd1908047836 */ /* 0x000fe20000000000 */
[----:B------:R-:W-:Y:S06]  /*2d90*/  @!P0 BRA `(.L_x_39) ;  /* 0x0000001000688947 */ /* 0x000fec0003800000 */
[----:B------:R-:W2:Y:S02]  /*2da0*/  LDL.128 R12, [R1+0x140] ;  /* 0x00014000010c7983 */ /* 0x000ea40000100c00 */
[C---:B--2---:R-:W-:Y:S02]  /*2db0*/  PRMT R9, R12.reuse, 0x7771, RZ ;  /* 0x000077710c097816 */ /* 0x044fe400000000ff */
        /* <DEDUP_REMOVED lines=8> */
[----:B------:R-:W-:Y:S02]  /*2e40*/  PRMT R16, R13, 0x7770, RZ ;  /* 0x000077700d107816 */ /* 0x000fe400000000ff */
[----:B------:R-:W-:Y:S01]  /*2e50*/  LOP3.LUT R17, R17, 0xff0000, RZ, 0xc0, !PT ;  /* 0x00ff000011117812 */ /* 0x000fe200078ec0ff */
[----:B------:R-:W-:Y:S01]  /*2e60*/  IMAD R8, R9, 0x1000000, R8 ;  /* 0x0100000009087824 */ /* 0x000fe200078e0208 */
[----:B------:R-:W-:Y:S02]  /*2e70*/  PRMT R9, R14, 0x7771, RZ ;  /* 0x000077710e097816 */ /* 0x000fe400000000ff */
[----:B------:R-:W-:Y:S01]  /*2e80*/  LOP3.LUT R26, R18, 0xff0000, RZ, 0xc0, !PT ;  /* 0x00ff0000121a7812 */ /* 0x000fe200078ec0ff */
[----:B------:R-:W-:Y:S01]  /*2e90*/  IMAD R16, R16, 0x1000000, R17 ;  /* 0x0100000010107824 */ /* 0x000fe200078e0211 */
[----:B------:R-:W-:Y:S01]  /*2ea0*/  PRMT R17, R12, 0x7772, RZ ;  /* 0x000077720c117816 */ /* 0x000fe200000000ff */
[----:B------:R-:W-:Y:S01]  /*2eb0*/  IMAD.U32 R9, R9, 0x10000, RZ ;  /* 0x0001000009097824 */ /* 0x000fe200078e00ff */
[----:B------:R-:W-:-:S03]  /*2ec0*/  PRMT R12, R14, 0x7770, RZ ;  /* 0x000077700e0c7816 */ /* 0x000fc600000000ff */
[----:B------:R-:W-:Y:S01]  /*2ed0*/  IMAD.SHL.U32 R18, R17, 0x100, RZ ;  /* 0x0000010011127824 */ /* 0x000fe200078e00ff */
[----:B------:R-:W-:Y:S02]  /*2ee0*/  LOP3.LUT R25, R9, 0xff0000, RZ, 0xc0, !PT ;  /* 0x00ff000009197812 */ /* 0x000fe400078ec0ff */
[----:B------:R-:W-:-:S03]  /*2ef0*/  PRMT R9, R15, 0x7770, RZ ;  /* 0x000077700f097816 */ /* 0x000fc600000000ff */
[----:B------:R-:W-:Y:S01]  /*2f00*/  IMAD R17, R12, 0x1000000, R25 ;  /* 0x010000000c117824 */ /* 0x000fe200078e0219 */
[----:B------:R-:W-:Y:S01]  /*2f10*/  LOP3.LUT R12, R19, R8, R18, 0xfe, !PT ;  /* 0x00000008130c7212 */ /* 0x000fe200078efe12 */
[----:B------:R-:W-:Y:S01]  /*2f20*/  IMAD R9, R9, 0x1000000, R26 ;  /* 0x0100000009097824 */ /* 0x000fe200078e021a */
[----:B------:R-:W-:Y:S02]  /*2f30*/  PRMT R18, R13, 0x7772, RZ ;  /* 0x000077720d127816 */ /* 0x000fe400000000ff */
[----:B------:R-:W-:Y:S02]  /*2f40*/  PRMT R8, R14, 0x7772, RZ ;  /* 0x000077720e087816 */ /* 0x000fe400000000ff */
[----:B------:R-:W-:Y:S02]  /*2f50*/  PRMT R25, R15, 0x7772, RZ ;  /* 0x000077720f197816 */ /* 0x000fe400000000ff */
[----:B------:R-:W-:Y:S01]  /*2f60*/  PRMT R19, R13, 0x7773, RZ ;  /* 0x000077730d137816 */ /* 0x000fe200000000ff */
[----:B------:R-:W-:Y:S01]  /*2f70*/  IMAD.SHL.U32 R13, R18, 0x100, RZ ;  /* 0x00000100120d7824 */ /* 0x000fe200078e00ff */
[----:B------:R-:W-:Y:S01]  /*2f80*/  PRMT R14, R14, 0x7773, RZ ;  /* 0x000077730e0e7816 */ /* 0x000fe200000000ff */
[----:B------:R-:W-:Y:S01]  /*2f90*/  IMAD.SHL.U32 R8, R8, 0x100, RZ ;  /* 0x0000010008087824 */ /* 0x000fe200078e00ff */
[----:B------:R-:W-:Y:S01]  /*2fa0*/  PRMT R15, R15, 0x7773, RZ ;  /* 0x000077730f0f7816 */ /* 0x000fe200000000ff */
[----:B------:R-:W-:Y:S01]  /*2fb0*/  IMAD.SHL.U32 R18, R25, 0x100, RZ ;  /* 0x0000010019127824 */ /* 0x000fe200078e00ff */
[----:B------:R-:W-:-:S02]  /*2fc0*/  LOP3.LUT R13, R19, R16, R13, 0xfe, !PT ;  /* 0x00000010130d7212 */ /* 0x000fc400078efe0d */
[----:B------:R-:W-:Y:S02]  /*2fd0*/  LOP3.LUT R14, R14, R17, R8, 0xfe, !PT ;  /* 0x000000110e0e7212 */ /* 0x000fe400078efe08 */
[----:B------:R-:W-:-:S05]  /*2fe0*/  LOP3.LUT R15, R15, R9, R18, 0xfe, !PT ;  /* 0x000000090f0f7212 */ /* 0x000fca00078efe12 */
[----:B------:R0:W-:Y:S04]  /*2ff0*/  STL.128 [R23], R12 ;  /* 0x0000000c17007387 */ /* 0x0001e80000100c00 */
[----:B------:R-:W2:Y:S02]  /*3000*/  LDL.128 R16, [R1+0x150] ;  /* 0x0001500001107983 */ /* 0x000ea40000100c00 */
[C---:B--2---:R-:W-:Y:S02]  /*3010*/  PRMT R9, R16.reuse, 0x7771, RZ ;  /* 0x0000777110097816 */ /* 0x044fe400000000ff */
[----:B------:R-:W-:Y:S02]  /*3020*/  PRMT R8, R17, 0x7771, RZ ;  /* 0x0000777111087816 */ /* 0x000fe400000000ff */
[C---:B0-----:R-:W-:Y:S01]  /*3030*/  PRMT R12, R16.reuse, 0x7772, RZ ;  /* 0x00007772100c7816 */ /* 0x041fe200000000ff */
[----:B------:R-:W-:Y:S01]  /*3040*/  IMAD.U32 R25, R9, 0x10000, RZ ;  /* 0x0001000009197824 */ /* 0x000fe200078e00ff */
[----:B------:R-:W-:Y:S01]  /*3050*/  PRMT R9, R16, 0x7770, RZ ;  /* 0x0000777010097816 */ /* 0x000fe200000000ff */
[----:B------:R-:W-:Y:S01]  /*3060*/  IMAD.U32 R26, R8, 0x10000, RZ ;  /* 0x00010000081a7824 */ /* 0x000fe200078e00ff */
[----:B------:R-:W-:Y:S01]  /*3070*/  PRMT R14, R19, 0x7771, RZ ;  /* 0x00007771130e7816 */ /* 0x000fe200000000ff */
[----:B------:R-:W-:Y:S01]  /*3080*/  IMAD.SHL.U32 R12, R12, 0x100, RZ ;  /* 0x000001000c0c7824 */ /* 0x000fe200078e00ff */
[----:B------:R-:W-:-:S02]  /*3090*/  LOP3.LUT R8, R25, 0xff0000, RZ, 0xc0, !PT ;  /* 0x00ff000019087812 */ /* 0x000fc400078ec0ff */
[----:B------:R-:W-:Y:S02]  /*30a0*/  PRMT R25, R17, 0x7770, RZ ;  /* 0x0000777011197816 */ /* 0x000fe400000000ff */
[----:B------:R-:W-:Y:S01]  /*30b0*/  LOP3.LUT R26, R26, 0xff0000, RZ, 0xc0, !PT ;  /* 0x00ff00001a1a7812 */ /* 0x000fe200078ec0ff */
[----:B------:R-:W-:Y:S01]  /*30c0*/  IMAD R8, R9, 0x1000000, R8 ;  /* 0x0100000009087824 */ /* 0x000fe200078e0208 */
[----:B------:R-:W-:-:S03]  /*30d0*/  PRMT R9, R18, 0x7771, RZ ;  /* 0x0000777112097816 */ /* 0x000fc600000000ff */
[----:B------:R-:W-:Y:S02]  /*30e0*/  IMAD R13, R25, 0x1000000, R26 ;  /* 0x01000000190d7824 */ /* 0x000fe400078e021a */
[----:B------:R-:W-:Y:S01]  /*30f0*/  IMAD.U32 R15, R9, 0x10000, RZ ;  /* 0x00010000090f7824 */ /* 0x000fe200078e00ff */
[----:B------:R-:W-:Y:S01]  /*3100*/  PRMT R9, R16, 0x7773, RZ ;  /* 0x0000777310097816 */ /* 0x000fe200000000ff */
[----:B------:R-:W-:Y:S01]  /*3110*/  IMAD.U32 R26, R14, 0x10000, RZ ;  /* 0x000100000e1a7824 */ /* 0x000fe200078e00ff */
[----:B------:R-:W-:Y:S02]  /*3120*/  PRMT R14, R18, 0x7770, RZ ;  /* 0x00007770120e7816 */ /* 0x000fe400000000ff */
[----:B------:R-:W-:Y:S02]  /*3130*/  LOP3.LUT R25, R15, 0xff0000, RZ, 0xc0, !PT ;  /* 0x00ff00000f197812 */ /* 0x000fe400078ec0ff */
[----:B------:R-:W-:Y:S02]  /*3140*/  LOP3.LUT R12, R9, R8, R12, 0xfe, !PT ;  /* 0x00000008090c7212 */ /* 0x000fe400078efe0c */
[----:B------:R-:W-:Y:S01]  /*3150*/  PRMT R9, R17, 0x7772, RZ ;  /* 0x0000777211097816 */ /* 0x000fe200000000ff */
[----:B------:R-:W-:Y:S01]  /*3160*/  IMAD R14, R14, 0x1000000, R25 ;  /* 0x010000000e0e7824 */ /* 0x000fe200078e0219 */
[----:B------:R-:W-:-:S02]  /*3170*/  PRMT R8, R18, 0x7772, RZ ;  /* 0x0000777212087816 */ /* 0x000fc400000000ff */
[----:B------:R-:W-:Y:S01]  /*3180*/  LOP3.LUT R26, R26, 0xff0000, RZ, 0xc0, !PT ;  /* 0x00ff00001a1a7812 */ /* 0x000fe200078ec0ff */
[----:B------:R-:W-:Y:S01]  /*3190*/  IMAD.SHL.U32 R16, R9, 0x100, RZ ;  /* 0x0000010009107824 */ /* 0x000fe200078e00ff */
[C---:B------:R-:W-:Y:S01]  /*31a0*/  PRMT R15, R19.reuse, 0x7770, RZ ;  /* 0x00007770130f7816 */ /* 0x040fe200000000ff */
[----:B------:R-:W-:Y:S01]  /*31b0*/  IMAD.SHL.U32 R9, R8, 0x100, RZ ;  /* 0x0000010008097824 */ /* 0x000fe200078e00ff */
[----:B------:R-:W-:Y:S02]  /*31c0*/  PRMT R25, R19, 0x7772, RZ ;  /* 0x0000777213197816 */ /* 0x000fe400000000ff */
[----:B------:R-:W-:Y:S01]  /*31d0*/  PRMT R17, R17, 0x7773, RZ ;  /* 0x0000777311117816 */ /* 0x000fe200000000ff */
[----:B------:R-:W-:Y:S01]  /*31e0*/  IMAD R15, R15, 0x1000000, R26 ;  /* 0x010000000f0f7824 */ /* 0x000fe200078e021a */
[----:B------:R-:W-:Y:S01]  /*31f0*/  PRMT R18, R18, 0x7773, RZ ;  /* 0x0000777312127816 */ /* 0x000fe200000000ff */
[----:B------:R-:W-:Y:S01]  /*3200*/  IMAD.SHL.U32 R8, R25, 0x100, RZ ;  /* 0x0000010019087824 */ /* 0x000fe200078e00ff */
[----:B------:R-:W-:-:S02]  /*3210*/  PRMT R19, R19, 0x7773, RZ ;  /* 0x0000777313137816 */ /* 0x000fc400000000ff */
[----:B------:R-:W-:Y:S02]  /*3220*/  LOP3.LUT R13, R17, R13, R16, 0xfe, !PT ;  /* 0x0000000d110d7212 */ /* 0x000fe400078efe10 */
[----:B------:R-:W-:Y:S02]  /*3230*/  LOP3.LUT R14, R18, R14, R9, 0xfe, !PT ;  /* 0x0000000e120e7212 */ /* 0x000fe400078efe09 */
[----:B------:R-:W-:-:S05]  /*3240*/  LOP3.LUT R15, R19, R15, R8, 0xfe, !PT ;  /* 0x0000000f130f7212 */ /* 0x000fca00078efe08 */
[----:B------:R0:W-:Y:S04]  /*3250*/  STL.128 [R23+0x10], R12 ;  /* 0x0000100c17007387 */ /* 0x0001e80000100c00 */
        /* <DEDUP_REMOVED lines=38> */
[----:B------:R-:W2:Y:S01]  /*34c0*/  LDL.64 R8, [R1+0x170] ;  /* 0x0001700001087983 */ /* 0x000ea20000100a00 */
[C-C-:B------:R-:W-:Y:S01]  /*34d0*/  SHF.R.U64 R18, R11.reuse, 0x10, R10.reuse ;  /* 0x000000100b127819 */ /* 0x140fe2000000120a */
[----:B------:R-:W-:Y:S01]  /*34e0*/  UMOV UR4, URZ ;  /* 0x000000ff00047c82 */ /* 0x000fe20008000000 */
[----:B------:R-:W-:-:S03]  /*34f0*/  SHF.R.U64 R26, R11, 0x18, R10 ;  /* 0x000000180b1a7819 */ /* 0x000fc6000000120a */
[----:B------:R-:W-:-:S05]  /*3500*/  IMAD.U32 R18, R18, 0x10000, RZ ;  /* 0x0001000012127824 */ /* 0x000fca00078e00ff */
[----:B------:R-:W-:-:S05]  /*3510*/  LOP3.LUT R19, R18, 0xff0000, RZ, 0xc0, !PT ;  /* 0x00ff000012137812 */ /* 0x000fca00078ec0ff */
[----:B------:R-:W-:Y:S01]  /*3520*/  IMAD R19, R26, 0x1000000, R19 ;  /* 0x010000001a137824 */ /* 0x000fe200078e0213 */
[C---:B--2---:R-:W-:Y:S02]  /*3530*/  PRMT R16, R9.reuse, 0x7771, RZ ;  /* 0x0000777109107816 */ /* 0x044fe400000000ff */
[----:B------:R-:W-:Y:S02]  /*3540*/  PRMT R17, R8, 0x7771, RZ ;  /* 0x0000777108117816 */ /* 0x000fe400000000ff */
[----:B0-----:R-:W-:Y:S01]  /*3550*/  PRMT R12, R9, 0x7770, RZ ;  /* 0x00007770090c7816 */ /* 0x001fe200000000ff */
[----:B------:R-:W-:Y:S01]  /*3560*/  IMAD.U32 R18, R16, 0x10000, RZ ;  /* 0x0001000010127824 */ /* 0x000fe200078e00ff */
[C---:B------:R-:W-:Y:S01]  /*3570*/  PRMT R16, R8.reuse, 0x7770, RZ ;  /* 0x0000777008107816 */ /* 0x040fe200000000ff */
[----:B------:R-:W-:Y:S01]  /*3580*/  IMAD.U32 R17, R17, 0x10000, RZ ;  /* 0x0001000011117824 */ /* 0x000fe200078e00ff */
[----:B------:R-:W-:Y:S02]  /*3590*/  PRMT R15, R8, 0x7773, RZ ;  /* 0x00007773080f7816 */ /* 0x000fe400000000ff */
[----:B------:R-:W-:-:S02]  /*35a0*/  LOP3.LUT R13, R18, 0xff0000, RZ, 0xc0, !PT ;  /* 0x00ff0000120d7812 */ /* 0x000fc400078ec0ff */
[----:B------:R-:W-:Y:S02]  /*35b0*/  SHF.R.U64 R18, R11, 0x8, R10 ;  /* 0x000000080b127819 */ /* 0x000fe4000000120a */
[----:B------:R-:W-:Y:S01]  /*35c0*/  LOP3.LUT R17, R17, 0xff0000, RZ, 0xc0, !PT ;  /* 0x00ff000011117812 */ /* 0x000fe200078ec0ff */
[----:B------:R-:W-:Y:S01]  /*35d0*/  IMAD R12, R12, 0x1000000, R13 ;  /* 0x010000000c0c7824 */ /* 0x000fe200078e020d */
[----:B------:R-:W-:Y:S01]  /*35e0*/  PRMT R13, R8, 0x7772, RZ ;  /* 0x00007772080d7816 */ /* 0x000fe200000000ff */
[----:B------:R-:W-:Y:S01]  /*35f0*/  IMAD.SHL.U32 R18, R18, 0x100, RZ ;  /* 0x0000010012127824 */ /* 0x000fe200078e00ff */
[C---:B------:R-:W-:Y:S01]  /*3600*/  PRMT R8, R9.reuse, 0x7772, RZ ;  /* 0x0000777209087816 */ /* 0x040fe200000000ff */
[----:B------:R-:W-:Y:S01]  /*3610*/  IMAD R16, R16, 0x1000000, R17 ;  /* 0x0100000010107824 */ /* 0x000fe200078e0211 */
[----:B------:R-:W-:Y:S01]  /*3620*/  PRMT R17, R9, 0x7773, RZ ;  /* 0x0000777309117816 */ /* 0x000fe200000000ff */
[----:B------:R-:W-:Y:S01]  /*3630*/  IMAD.SHL.U32 R13, R13, 0x100, RZ ;  /* 0x000001000d0d7824 */ /* 0x000fe200078e00ff */
[----:B------:R-:W-:Y:S01]  /*3640*/  LOP3.LUT R11, R11, 0xf8, RZ, 0xc0, !PT ;  /* 0x000000f80b0b7812 */ /* 0x000fe200078ec0ff */
[----:B------:R-:W-:Y:S01]  /*3650*/  IMAD.SHL.U32 R9, R8, 0x100, RZ ;  /* 0x0000010008097824 */ /* 0x000fe200078e00ff */
[----:B------:R-:W-:-:S02]  /*3660*/  LOP3.LUT R18, R18, 0xff00, RZ, 0xc0, !PT ;  /* 0x0000ff0012127812 */ /* 0x000fc400078ec0ff */
[----:B------:R-:W-:Y:S02]  /*3670*/  LOP3.LUT R8, R15, R16, R13, 0xfe, !PT ;  /* 0x000000100f087212 */ /* 0x000fe400078efe0d */
[----:B------:R-:W-:Y:S02]  /*3680*/  IADD3 R11, PT, PT, R11, R19, R18 ;  /* 0x000000130b0b7210 */ /* 0x000fe40007ffe012 */
[----:B------:R-:W-:-:S05]  /*3690*/  LOP3.LUT R9, R17, R12, R9, 0xfe, !PT ;  /* 0x0000000c11097212 */ /* 0x000fca00078efe09 */
[----:B------:R0:W-:Y:S02]  /*36a0*/  STL.128 [R23+0x30], R8 ;  /* 0x0000300817007387 */ /* 0x0001e40000100c00 */
.L_x_40:
[----:B------:R-:W2:Y:S04]  /*36b0*/  LDL.64 R12, [R24+0x10] ;  /* 0x00001000180c7983 */ /* 0x000ea80000100a00 */
[----:B------:R-:W3:Y:S04]  /*36c0*/  LDL R19, [R24+-0x4] ;  /* 0xfffffc0018137983 */ /* 0x000ee80000100800 */
[----:B0-----:R-:W3:Y:S04]  /*36d0*/  LDL.128 R8, [R24+-0x28] ;  /* 0xffffd80018087983 */ /* 0x001ee80000100c00 */
[----:B------:R-:W4:Y:S04]  /*36e0*/  LDL R15, [R24+-0x18] ;  /* 0xffffe800180f7983 */ /* 0x000f280000100800 */
[----:B------:R-:W5:Y:S04]  /*36f0*/  LDL R16, [R24+0x8] ;  /* 0x0000080018107983 */ /* 0x000f680000100800 */
[----:B------:R-:W4:Y:S01]  /*3700*/  LDL R17, [R24+0x4] ;  /* 0x0000040018117983 */ /* 0x000f220000100800 */
[----:B------:R-:W-:-:S04]  /*3710*/  UIADD3 UR4, UPT, UPT, UR4, 0x4, URZ ;  /* 0x0000000404047890 */ /* 0x000fc8000fffe0ff */
[----:B------:R-:W-:Y:S01]  /*3720*/  UISETP.NE.AND UP0, UPT, UR4, 0x30, UPT ;  /* 0x000000300400788c */ /* 0x000fe2000bf05270 */
[C-C-:B--2---:R-:W-:Y:S02]  /*3730*/  SHF.L.W.U32.HI R18, R12.reuse, 0xf, R12.reuse ;  /* 0x0000000f0c127819 */ /* 0x144fe40000010e0c */
[--C-:B------:R-:W-:Y:S02]  /*3740*/  SHF.L.W.U32.HI R25, R12, 0xd, R12.reuse ;  /* 0x0000000d0c197819 */ /* 0x100fe40000010e0c */
[----:B------:R-:W-:-:S04]  /*3750*/  SHF.R.U32.HI R26, RZ, 0xa, R12 ;  /* 0x0000000aff1a7819 */ /* 0x000fc8000001160c */
[----:B------:R-:W-:Y:S02]  /*3760*/  LOP3.LUT R18, R26, R18, R25, 0x96, !PT ;  /* 0x000000121a127212 */ /* 0x000fe400078e9619 */
[C-C-:B------:R-:W-:Y:S02]  /*3770*/  SHF.L.W.U32.HI R25, R13.reuse, 0xf, R13.reuse ;  /* 0x0000000f0d197819 */ /* 0x140fe40000010e0d */
[--C-:B------:R-:W-:Y:S02]  /*3780*/  SHF.L.W.U32.HI R26, R13, 0xd, R13.reuse ;  /* 0x0000000d0d1a7819 */ /* 0x100fe40000010e0d */
[----:B------:R-:W-:Y:S02]  /*3790*/  SHF.R.U32.HI R13, RZ, 0xa, R13 ;  /* 0x0000000aff0d7819 */ /* 0x000fe4000001160d */
[----:B---3--:R-:W-:Y:S02]  /*37a0*/  IADD3 R8, PT, PT, R8, R18, R19 ;  /* 0x0000001208087210 */ /* 0x008fe40007ffe013 */
[----:B------:R-:W-:-:S02]  /*37b0*/  LOP3.LUT R13, R13, R25, R26, 0x96, !PT ;  /* 0x000000190d0d7212 */ /* 0x000fc400078e961a */
[C-C-:B------:R-:W-:Y:S02]  /*37c0*/  SHF.L.W.U32.HI R18, R9.reuse, 0x19, R9.reuse ;  /* 0x0000001909127819 */ /* 0x140fe40000010e09 */
[--C-:B------:R-:W-:Y:S02]  /*37d0*/  SHF.L.W.U32.HI R19, R9, 0xe, R9.reuse ;  /* 0x0000000e09137819 */ /* 0x100fe40000010e09 */
[----:B------:R-:W-:Y:S02]  /*37e0*/  SHF.R.U32.HI R25, RZ, 0x3, R9 ;  /* 0x00000003ff197819 */ /* 0x000fe40000011609 */
[--C-:B------:R-:W-:Y:S02]  /*37f0*/  SHF.R.U32.HI R26, RZ, 0x3, R10.reuse ;  /* 0x00000003ff1a7819 */ /* 0x100fe4000001160a */
[----:B------:R-:W-:Y:S02]  /*3800*/  LOP3.LUT R19, R25, R18, R19, 0x96, !PT ;  /* 0x0000001219137212 */ /* 0x000fe400078e9613 */
[----:B------:R-:W-:-:S02]  /*3810*/  SHF.L.W.U32.HI R18, R10, 0x19, R10 ;  /* 0x000000190a127819 */ /* 0x000fc40000010e0a */
[----:B------:R-:W-:Y:S01]  /*3820*/  SHF.L.W.U32.HI R25, R10, 0xe, R10 ;  /* 0x0000000e0a197819 */ /* 0x000fe20000010e0a */
[----:B------:R-:W-:Y:S01]  /*3830*/  IMAD.IADD R8, R19, 0x1, R8 ;  /* 0x0000000113087824 */ /* 0x000fe200078e0208 */
[----:B------:R-:W-:Y:S02]  /*3840*/  IADD3 R9, PT, PT, R9, R13, R14 ;  /* 0x0000000d09097210 */ /* 0x000fe40007ffe00e */
[----:B------:R-:W-:Y:S02]  /*3850*/  LOP3.LUT R18, R26, R18, R25, 0x96, !PT ;  /* 0x000000121a127212 */ /* 0x000fe400078e9619 */
[C-C-:B------:R-:W-:Y:S02]  /*3860*/  SHF.L.W.U32.HI R13, R11.reuse, 0x19, R11.reuse ;  /* 0x000000190b0d7819 */ /* 0x140fe40000010e0b */
[----:B------:R-:W-:Y:S01]  /*3870*/  SHF.L.W.U32.HI R14, R11, 0xe, R11 ;  /* 0x0000000e0b0e7819 */ /* 0x000fe20000010e0b */
[----:B------:R-:W-:Y:S01]  /*3880*/  IMAD.IADD R9, R18, 0x1, R9 ;  /* 0x0000000112097824 */ /* 0x000fe200078e0209 */
[----:B------:R-:W-:-:S04]  /*3890*/  SHF.R.U32.HI R18, RZ, 0x3, R11 ;  /* 0x00000003ff127819 */ /* 0x000fc8000001160b */
[C-C-:B------:R-:W-:Y:S01]  /*38a0*/  SHF.L.W.U32.HI R19, R9.reuse, 0xf, R9.reuse ;  /* 0x0000000f09137819 */ /* 0x140fe20000010e09 */
[----:B------:R-:W-:Y:S01]  /*38b0*/  STL.64 [R24+0x18], R8 ;  /* 0x0000180818007387 */ /* 0x000fe20000100a00 */
[--C-:B------:R-:W-:Y:S02]  /*38c0*/  SHF.L.W.U32.HI R26, R9, 0xd, R9.reuse ;  /* 0x0000000d091a7819 */ /* 0x100fe40000010e09 */
[----:B------:R-:W-:Y:S02]  /*38d0*/  SHF.R.U32.HI R25, RZ, 0xa, R9 ;  /* 0x0000000aff197819 */ /* 0x000fe40000011609 */
[----:B------:R-:W-:Y:S02]  /*38e0*/  LOP3.LUT R13, R18, R13, R14, 0x96, !PT ;  /* 0x0000000d120d7212 */ /* 0x000fe400078e960e */
[----:B------:R-:W-:Y:S02]  /*38f0*/  LOP3.LUT R25, R25, R19, R26, 0x96, !PT ;  /* 0x0000001319197212 */ /* 0x000fe400078e961a */
[----:B------:R-:W-:-:S02]  /*3900*/  SHF.L.W.U32.HI R14, R8, 0xf, R8 ;  /* 0x0000000f080e7819 */ /* 0x000fc40000010e08 */
[--C-:B------:R-:W-:Y:S02]  /*3910*/  SHF.L.W.U32.HI R19, R8, 0xd, R8.reuse ;  /* 0x0000000d08137819 */ /* 0x100fe40000010e08 */
[----:B------:R-:W-:Y:S02]  /*3920*/  SHF.R.U32.HI R18, RZ, 0xa, R8 ;  /* 0x0000000aff127819 */ /* 0x000fe40000011608 */
[----:B-----5:R-:W-:Y:S02]  /*3930*/  IADD3 R16, PT, PT, R11, R25, R16 ;  /* 0x000000190b107210 */ /* 0x020fe40007ffe010 */
[----:B------:R-:W-:Y:S02]  /*3940*/  LOP3.LUT R14, R18, R14, R19, 0x96, !PT ;  /* 0x0000000e120e7212 */ /* 0x000fe400078e9613 */
[C-C-:B----4-:R-:W-:Y:S02]  /*3950*/  SHF.L.W.U32.HI R18, R15.reuse, 0x19, R15.reuse ;  /* 0x000000190f127819 */ /* 0x150fe40000010e0f */
[----:B------:R-:W-:-:S02]  /*3960*/  SHF.L.W.U32.HI R19, R15, 0xe, R15 ;  /* 0x0000000e0f137819 */ /* 0x000fc40000010e0f */
[----:B------:R-:W-:Y:S02]  /*3970*/  SHF.R.U32.HI R15, RZ, 0x3, R15 ;  /* 0x00000003ff0f7819 */ /* 0x000fe4000001160f */
[----:B------:R-:W-:Y:S01]  /*3980*/  IADD3 R14, PT, PT, R10, R14, R17 ;  /* 0x0000000e0a0e7210 */ /* 0x000fe20007ffe011 */
[----:B------:R-:W-:Y:S01]  /*3990*/  VIADD R10, R24, 0x10 ;  /* 0x00000010180a7836 */ /* 0x000fe20000000000 */
[----:B------:R-:W-:-:S03]  /*39a0*/  LOP3.LUT R15, R15, R18, R19, 0x96, !PT ;  /* 0x000000120f0f7212 */ /* 0x000fc600078e9613 */
[----:B------:R-:W-:Y:S02]  /*39b0*/  IMAD.IADD R13, R13, 0x1, R14 ;  /* 0x000000010d0d7824 */ /* 0x000fe400078e020e */
[----:B------:R-:W-:Y:S02]  /*39c0*/  IMAD.IADD R15, R15, 0x1, R16 ;  /* 0x000000010f0f7824 */ /* 0x000fe400078e0210 */
[----:B------:R-:W-:Y:S01]  /*39d0*/  IMAD.MOV.U32 R14, RZ, RZ, R12 ;  /* 0x000000ffff0e7224 */ /* 0x000fe200078e000c */
[----:B------:R-:W-:Y:S04]  /*39e0*/  STL [R24+0x20], R13 ;  /* 0x0000200d18007387 */ /* 0x000fe80000100800 */
[----:B------:R0:W-:Y:S02]  /*39f0*/  STL [R24+0x24], R15 ;  /* 0x0000240f18007387 */ /* 0x0001e40000100800 */
[----:B0-----:R-:W-:Y:S01]  /*3a00*/  IMAD.MOV.U32 R24, RZ, RZ, R10 ;  /* 0x000000ffff187224 */ /* 0x001fe200078e000a */
[----:B------:R-:W-:Y:S06]  /*3a10*/  BRA.U UP0, `(.L_x_40) ;  /* 0xfffffffd00247547 */ /* 0x000fec000b83ffff */
[----:B------:R-:W-:Y:S01]  /*3a20*/  IMAD.MOV.U32 R18, RZ, RZ, R4 ;  /* 0x000000ffff127224 */ /* 0x000fe200078e0004 */
[----:B------:R-:W-:Y:S01]  /*3a30*/  UMOV UR5, 0x8 ;  /* 0x0000000800057882 */ /* 0x000fe20000000000 */
[----:B------:R-:W-:Y:S01]  /*3a40*/  IMAD.MOV.U32 R14, RZ, RZ, R3 ;  /* 0x000000ffff0e7224 */ /* 0x000fe200078e0003 */
[----:B------:R-:W-:Y:S01]  /*3a50*/  UMOV UR4, URZ ;  /* 0x000000ff00047c82 */ /* 0x000fe20008000000 */
[----:B------:R-:W-:Y:S02]  /*3a60*/  IMAD.MOV.U32 R13, RZ, RZ, R2 ;  /* 0x000000ffff0d7224 */ /* 0x000fe400078e0002 */
[----:B------:R-:W-:Y:S02]  /*3a70*/  IMAD.MOV.U32 R19, RZ, RZ, R0 ;  /* 0x000000ffff137224 */ /* 0x000fe400078e0000 */
[----:B------:R-:W-:Y:S02]  /*3a80*/  IMAD.MOV.U32 R12, RZ, RZ, R5 ;  /* 0x000000ffff0c7224 */ /* 0x000fe400078e0005 */
[----:B------:R-:W-:-:S02]  /*3a90*/  IMAD.MOV.U32 R17, RZ, RZ, R20 ;  /* 0x000000ffff117224 */ /* 0x000fc400078e0014 */
[----:B------:R-:W-:Y:S02]  /*3aa0*/  IMAD.MOV.U32 R16, RZ, RZ, R7 ;  /* 0x000000ffff107224 */ /* 0x000fe400078e0007 */
[----:B------:R-:W-:-:S07]  /*3ab0*/  IMAD.MOV.U32 R15, RZ, RZ, R6 ;  /* 0x000000ffff0f7224 */ /* 0x000fce00078e0006 */
.L_x_41:
[----:B------:R0:W2:Y:S01]  /*3ac0*/  LDL.128 R8, [R23] ;  /* 0x0000000017087983 */ /* 0x0000a20000100c00 */
[----:B------:R-:W2:Y:S01]  /*3ad0*/  LDCU.64 UR6, c[0x3][UR5+-0x8] ;  /* 0x00ffff00050677ac */ /* 0x000ea20008000a00 */
[C-C-:B------:R-:W-:Y:S02]  /*3ae0*/  SHF.L.W.U32.HI R24, R19.reuse, 0x1a, R19.reuse ;  /* 0x0000001a13187819 */ /* 0x140fe40000010e13 */
[C-C-:B------:R-:W-:Y:S01]  /*3af0*/  SHF.L.W.U32.HI R25, R19.reuse, 0x15, R19.reuse ;  /* 0x0000001513197819 */ /* 0x140fe20000010e13 */
[----:B------:R-:W-:Y:S01]  /*3b00*/  UIADD3 UR4, UPT, UPT, UR4, 0x4, URZ ;  /* 0x0000000404047890 */ /* 0x000fe2000fffe0ff */
[----:B------:R-:W-:Y:S02]  /*3b10*/  SHF.L.W.U32.HI R26, R19, 0x7, R19 ;  /* 0x00000007131a7819 */ /* 0x000fe40000010e13 */
[----:B------:R-:W-:Y:S01]  /*3b20*/  SHF.L.W.U32.HI R27, R17, 0x13, R17 ;  /* 0x00000013111b7819 */ /* 0x000fe20000010e11 */
[----:B------:R-:W-:Y:S01]  /*3b30*/  UISETP.NE.AND UP0, UPT, UR4, 0x40, UPT ;  /* 0x000000400400788c */ /* 0x000fe2000bf05270 */
[----:B------:R-:W-:Y:S01]  /*3b40*/  LOP3.LUT R25, R26, R24, R25, 0x96, !PT ;  /* 0x000000181a197212 */ /* 0x000fe200078e9619 */
[----:B0-----:R-:W-:Y:S01]  /*3b50*/  VIADD R23, R23, 0x10 ;  /* 0x0000001017177836 */ /* 0x001fe20000000000 */
[----:B------:R-:W-:-:S04]  /*3b60*/  LOP3.LUT R24, R13, R19, R14, 0xe2, !PT ;  /* 0x000000130d187212 */ /* 0x000fc800078ee20e */
[----:B------:R-:W-:Y:S02]  /*3b70*/  IADD3 R25, PT, PT, R24, R18, R25 ;  /* 0x0000001218197210 */ /* 0x000fe40007ffe019 */
[C-C-:B------:R-:W-:Y:S02]  /*3b80*/  SHF.L.W.U32.HI R18, R17.reuse, 0x1e, R17.reuse ;  /* 0x0000001e11127819 */ /* 0x140fe40000010e11 */
[----:B------:R-:W-:Y:S02]  /*3b90*/  LOP3.LUT R24, R16, R15, R17, 0xe8, !PT ;  /* 0x0000000f10187212 */ /* 0x000fe400078ee811 */
[----:B--2---:R-:W-:Y:S02]  /*3ba0*/  IADD3 R25, PT, PT, R8, UR6, R25 ;  /* 0x0000000608197c10 */ /* 0x004fe4000fffe019 */
[----:B------:R-:W-:-:S04]  /*3bb0*/  SHF.L.W.U32.HI R8, R17, 0xa, R17 ;  /* 0x0000000a11087819 */ /* 0x000fc80000010e11 */
[----:B------:R-:W-:Y:S01]  /*3bc0*/  LOP3.LUT R8, R8, R18, R27, 0x96, !PT ;  /* 0x0000001208087212 */ /* 0x000fe200078e961b */
[----:B------:R-:W-:-:S03]  /*3bd0*/  IMAD.IADD R18, R25, 0x1, R12 ;  /* 0x0000000119127824 */ /* 0x000fc600078e020c */
[----:B------:R-:W-:Y:S02]  /*3be0*/  IADD3 R12, PT, PT, R25, R8, R24 ;  /* 0x00000008190c7210 */ /* 0x000fe40007ffe018 */
[C-C-:B------:R-:W-:Y:S02]  /*3bf0*/  SHF.L.W.U32.HI R8, R18.reuse, 0x1a, R18.reuse ;  /* 0x0000001a12087819 */ /* 0x140fe40000010e12 */
[C-C-:B------:R-:W-:Y:S02]  /*3c00*/  SHF.L.W.U32.HI R25, R18.reuse, 0x15, R18.reuse ;  /* 0x0000001512197819 */ /* 0x140fe40000010e12 */
[----:B------:R-:W-:-:S04]  /*3c10*/  SHF.L.W.U32.HI R24, R18, 0x7, R18 ;  /* 0x0000000712187819 */ /* 0x000fc80000010e12 */
[----:B------:R-:W-:Y:S02]  /*3c20*/  LOP3.LUT R25, R24, R8, R25, 0x96, !PT ;  /* 0x0000000818197212 */ /* 0x000fe400078e9619 */
[----:B------:R-:W-:-:S04]  /*3c30*/  LOP3.LUT R8, R19, R18, R13, 0xe2, !PT ;  /* 0x0000001213087212 */ /* 0x000fc800078ee20d */
[----:B------:R-:W-:Y:S02]  /*3c40*/  IADD3 R8, PT, PT, R8, R14, R25 ;  /* 0x0000000e08087210 */ /* 0x000fe40007ffe019 */
[----:B------:R-:W-:Y:S02]  /*3c50*/  SHF.L.W.U32.HI R25, R12, 0xa, R12 ;  /* 0x0000000a0c197819 */ /* 0x000fe40000010e0c */
[----:B------:R-:W-:Y:S01]  /*3c60*/  IADD3 R8, PT, PT, R9, UR7, R8 ;  /* 0x0000000709087c10 */ /* 0x000fe2000fffe008 */
[----:B------:R-:W0:Y:S04]  /*3c70*/  LDCU.64 UR6, c[0x3][UR5] ;  /* 0x00c00000050677ac */ /* 0x000e280008000a00 */
[----:B------:R-:W-:Y:S01]  /*3c80*/  IMAD.IADD R14, R8, 0x1, R15 ;  /* 0x00000001080e7824 */ /* 0x000fe200078e020f */
[----:B------:R-:W-:-:S04]  /*3c90*/  UIADD3 UR5, UPT, UPT, UR5, 0x10, URZ ;  /* 0x0000001005057890 */ /* 0x000fc8000fffe0ff */
[C-C-:B------:R-:W-:Y:S02]  /*3ca0*/  SHF.L.W.U32.HI R9, R14.reuse, 0x1a, R14.reuse ;  /* 0x0000001a0e097819 */ /* 0x140fe40000010e0e */
[C-C-:B------:R-:W-:Y:S02]  /*3cb0*/  SHF.L.W.U32.HI R24, R14.reuse, 0x15, R14.reuse ;  /* 0x000000150e187819 */ /* 0x140fe40000010e0e */
[----:B------:R-:W-:-:S04]  /*3cc0*/  SHF.L.W.U32.HI R15, R14, 0x7, R14 ;  /* 0x000000070e0f7819 */ /* 0x000fc80000010e0e */
[----:B------:R-:W-:Y:S02]  /*3cd0*/  LOP3.LUT R24, R15, R9, R24, 0x96, !PT ;  /* 0x000000090f187212 */ /* 0x000fe400078e9618 */
[----:B------:R-:W-:-:S04]  /*3ce0*/  LOP3.LUT R9, R18, R14, R19, 0xe2, !PT ;  /* 0x0000000e12097212 */ /* 0x000fc800078ee213 */
[----:B------:R-:W-:-:S04]  /*3cf0*/  IADD3 R9, PT, PT, R9, R13, R24 ;  /* 0x0000000d09097210 */ /* 0x000fc80007ffe018 */
[----:B0-----:R-:W-:-:S05]  /*3d00*/  IADD3 R9, PT, PT, R10, UR6, R9 ;  /* 0x000000060a097c10 */ /* 0x001fca000fffe009 */
[----:B------:R-:W-:Y:S01]  /*3d10*/  IMAD.IADD R13, R9, 0x1, R16 ;  /* 0x00000001090d7824 */ /* 0x000fe200078e0210 */
[----:B------:R-:W-:-:S04]  /*3d20*/  LOP3.LUT R16, R17, R16, R12, 0xe8, !PT ;  /* 0x0000001011107212 */ /* 0x000fc800078ee80c */
[C-C-:B------:R-:W-:Y:S02]  /*3d30*/  SHF.L.W.U32.HI R10, R13.reuse, 0x1a, R13.reuse ;  /* 0x0000001a0d0a7819 */ /* 0x140fe40000010e0d */
[C-C-:B------:R-:W-:Y:S02]  /*3d40*/  SHF.L.W.U32.HI R15, R13.reuse, 0x15, R13.reuse ;  /* 0x000000150d0f7819 */ /* 0x140fe40000010e0d */
[----:B------:R-:W-:-:S04]  /*3d50*/  SHF.L.W.U32.HI R24, R13, 0x7, R13 ;  /* 0x000000070d187819 */ /* 0x000fc80000010e0d */
[----:B------:R-:W-:Y:S02]  /*3d60*/  LOP3.LUT R10, R24, R10, R15, 0x96, !PT ;  /* 0x0000000a180a7212 */ /* 0x000fe400078e960f */
[C-C-:B------:R-:W-:Y:S02]  /*3d70*/  SHF.L.W.U32.HI R15, R12.reuse, 0x1e, R12.reuse ;  /* 0x0000001e0c0f7819 */ /* 0x140fe40000010e0c */
[----:B------:R-:W-:-:S04]  /*3d80*/  SHF.L.W.U32.HI R24, R12, 0x13, R12 ;  /* 0x000000130c187819 */ /* 0x000fc80000010e0c */
[----:B------:R-:W-:-:S04]  /*3d90*/  LOP3.LUT R15, R25, R15, R24, 0x96, !PT ;  /* 0x0000000f190f7212 */ /* 0x000fc800078e9618 */
[----:B------:R-:W-:-:S04]  /*3da0*/  IADD3 R15, PT, PT, R8, R15, R16 ;  /* 0x0000000f080f7210 */ /* 0x000fc80007ffe010 */
[C-C-:B------:R-:W-:Y:S02]  /*3db0*/  SHF.L.W.U32.HI R8, R15.reuse, 0x1e, R15.reuse ;  /* 0x0000001e0f087819 */ /* 0x140fe40000010e0f */
[C-C-:B------:R-:W-:Y:S02]  /*3dc0*/  SHF.L.W.U32.HI R25, R15.reuse, 0x13, R15.reuse ;  /* 0x000000130f197819 */ /* 0x140fe40000010e0f */
[----:B------:R-:W-:-:S04]  /*3dd0*/  SHF.L.W.U32.HI R16, R15, 0xa, R15 ;  /* 0x0000000a0f107819 */ /* 0x000fc80000010e0f */
[----:B------:R-:W-:Y:S02]  /*3de0*/  LOP3.LUT R16, R16, R8, R25, 0x96, !PT ;  /* 0x0000000810107212 */ /* 0x000fe400078e9619 */
[----:B------:R-:W-:-:S04]  /*3df0*/  LOP3.LUT R8, R12, R17, R15, 0xe8, !PT ;  /* 0x000000110c087212 */ /* 0x000fc800078ee80f */
[----:B------:R-:W-:Y:S02]  /*3e00*/  IADD3 R16, PT, PT, R9, R16, R8 ;  /* 0x0000001009107210 */ /* 0x000fe40007ffe008 */
[----:B------:R-:W-:Y:S02]  /*3e10*/  LOP3.LUT R8, R14, R13, R18, 0xe2, !PT ;  /* 0x0000000d0e087212 */ /* 0x000fe400078ee212 */
[----:B------:R-:W-:Y:S02]  /*3e20*/  SHF.L.W.U32.HI R9, R16, 0x1e, R16 ;  /* 0x0000001e10097819 */ /* 0x000fe40000010e10 */
[----:B------:R-:W-:Y:S02]  /*3e30*/  IADD3 R8, PT, PT, R8, R19, R10 ;  /* 0x0000001308087210 */ /* 0x000fe40007ffe00a */
[C-C-:B------:R-:W-:Y:S02]  /*3e40*/  SHF.L.W.U32.HI R24, R16.reuse, 0x13, R16.reuse ;  /* 0x0000001310187819 */ /* 0x140fe40000010e10 */
[----:B------:R-:W-:-:S02]  /*3e50*/  SHF.L.W.U32.HI R10, R16, 0xa, R16 ;  /* 0x0000000a100a7819 */ /* 0x000fc40000010e10 */
[----:B------:R-:W-:Y:S02]  /*3e60*/  IADD3 R8, PT, PT, R11, UR7, R8 ;  /* 0x000000070b087c10 */ /* 0x000fe4000fffe008 */
[----:B------:R-:W-:Y:S02]  /*3e70*/  LOP3.LUT R9, R10, R9, R24, 0x96, !PT ;  /* 0x000000090a097212 */ /* 0x000fe400078e9618 */
[----:B------:R-:W-:Y:S01]  /*3e80*/  LOP3.LUT R10, R15, R12, R16, 0xe8, !PT ;  /* 0x0000000c0f0a7212 */ /* 0x000fe200078ee810 */
[----:B------:R-:W-:-:S03]  /*3e90*/  IMAD.IADD R19, R8, 0x1, R17 ;  /* 0x0000000108137824 */ /* 0x000fc600078e0211 */
[----:B------:R-:W-:Y:S01]  /*3ea0*/  IADD3 R17, PT, PT, R8, R9, R10 ;  /* 0x0000000908117210 */ /* 0x000fe20007ffe00a */
[----:B------:R-:W-:Y:S06]  /*3eb0*/  BRA.U UP0, `(.L_x_41) ;  /* 0xfffffffd00007547 */ /* 0x000fec000b83ffff */
[----:B------:R-:W-:Y:S02]  /*3ec0*/  IMAD.IADD R20, R20, 0x1, R17 ;  /* 0x0000000114147824 */ /* 0x000fe400078e0211 */
[----:B------:R-:W-:Y:S02]  /*3ed0*/  IMAD.IADD R7, R7, 0x1, R16 ;  /* 0x0000000107077824 */ /* 0x000fe400078e0210 */
[----:B------:R-:W-:Y:S02]  /*3ee0*/  IMAD.IADD R6, R6, 0x1, R15 ;  /* 0x0000000106067824 */ /* 0x000fe400078e020f */
[----:B------:R-:W-:Y:S02]  /*3ef0*/  IMAD.IADD R5, R5, 0x1, R12 ;  /* 0x0000000105057824 */ /* 0x000fe400078e020c */
[----:B------:R-:W-:Y:S02]  /*3f00*/  IMAD.IADD R0, R0, 0x1, R19 ;  /* 0x0000000100007824 */ /* 0x000fe400078e0213 */
[----:B------:R-:W-:-:S02]  /*3f10*/  IMAD.IADD R2, R2, 0x1, R13 ;  /* 0x0000000102027824 */ /* 0x000fc400078e020d */
[----:B------:R-:W-:Y:S02]  /*3f20*/  IMAD.IADD R3, R3, 0x1, R14 ;  /* 0x0000000103037824 */ /* 0x000fe400078e020e */
[----:B------:R-:W-:-:S07]  /*3f30*/  IMAD.IADD R4, R4, 0x1, R18 ;  /* 0x0000000104047824 */ /* 0x000fce00078e0212 */
.L_x_39:
[----:B------:R-:W-:Y:S05]  /*3f40*/  BSYNC.RECONVERGENT B0 ;  /* 0x0000000000007941 */ /* 0x000fea0003800200 */
.L_x_38:
[--C-:B------:R-:W-:Y:S01]  /*3f50*/  SHF.R.U32.HI R10, RZ, 0x18, R5.reuse ;  /* 0x00000018ff0a7819 */ /* 0x100fe20000011605 */
[----:B------:R-:W0:Y:S01]  /*3f60*/  LDC R30, c[0x0][0x38c] ;  /* 0x0000e300ff1e7b82 */ /* 0x000e220000000800 */
[----:B------:R-:W-:Y:S02]  /*3f70*/  SHF.R.U32.HI R9, RZ, 0x10, R5 ;  /* 0x00000010ff097819 */ /* 0x000fe40000011605 */
[--C-:B------:R-:W-:Y:S02]  /*3f80*/  SHF.R.U32.HI R15, RZ, 0x18, R6.reuse ;  /* 0x00000018ff0f7819 */ /* 0x100fe40000011606 */
[----:B------:R-:W-:Y:S02]  /*3f90*/  SHF.R.U32.HI R8, RZ, 0x10, R6 ;  /* 0x00000010ff087819 */ /* 0x000fe40000011606 */
[----:B------:R-:W-:Y:S02]  /*3fa0*/  PRMT R13, R10, 0x3340, R9 ;  /* 0x000033400a0d7816 */ /* 0x000fe40000000009 */
[----:B------:R-:W-:-:S02]  /*3fb0*/  SHF.R.U32.HI R10, RZ, 0x8, R5 ;  /* 0x00000008ff0a7819 */ /* 0x000fc40000011605 */
[----:B------:R-:W-:Y:S02]  /*3fc0*/  SHF.R.U32.HI R19, RZ, 0x8, R6 ;  /* 0x00000008ff137819 */ /* 0x000fe40000011606 */
[--C-:B------:R-:W-:Y:S02]  /*3fd0*/  SHF.R.U32.HI R12, RZ, 0x8, R7.reuse ;  /* 0x00000008ff0c7819 */ /* 0x100fe40000011607 */
[--C-:B------:R-:W-:Y:S02]  /*3fe0*/  SHF.R.U32.HI R18, RZ, 0x18, R7.reuse ;  /* 0x00000018ff127819 */ /* 0x100fe40000011607 */
[----:B------:R-:W-:Y:S02]  /*3ff0*/  SHF.R.U32.HI R11, RZ, 0x10, R7 ;  /* 0x00000010ff0b7819 */ /* 0x000fe40000011607 */
[--C-:B------:R-:W-:Y:S02]  /*4000*/  SHF.R.U32.HI R16, RZ, 0x18, R20.reuse ;  /* 0x00000018ff107819 */ /* 0x100fe40000011614 */
[----:B------:R-:W-:-:S02]  /*4010*/  SHF.R.U32.HI R9, RZ, 0x10, R20 ;  /* 0x00000010ff097819 */ /* 0x000fc40000011614 */
[----:B------:R-:W-:Y:S02]  /*4020*/  SHF.R.U32.HI R17, RZ, 0x8, R20 ;  /* 0x00000008ff117819 */ /* 0x000fe40000011614 */
[----:B------:R-:W-:Y:S02]  /*4030*/  PRMT R15, R15, 0x3340, R8 ;  /* 0x000033400f0f7816 */ /* 0x000fe40000000008 */
[----:B------:R-:W-:Y:S02]  /*4040*/  PRMT R8, R10, 0x3340, R5 ;  /* 0x000033400a087816 */ /* 0x000fe40000000005 */
[----:B------:R-:W-:Y:S02]  /*4050*/  PRMT R10, R19, 0x3340, R6 ;  /* 0x00003340130a7816 */ /* 0x000fe40000000006 */
[----:B------:R-:W-:Y:S02]  /*4060*/  PRMT R12, R12, 0x3340, R7 ;  /* 0x000033400c0c7816 */ /* 0x000fe40000000007 */
[----:B------:R-:W-:-:S02]  /*4070*/  PRMT R19, R18, 0x3340, R11 ;  /* 0x0000334012137816 */ /* 0x000fc4000000000b */
[----:B------:R-:W-:Y:S02]  /*4080*/  PRMT R23, R16, 0x3340, R9 ;  /* 0x0000334010177816 */ /* 0x000fe40000000009 */
[----:B------:R-:W-:Y:S02]  /*4090*/  PRMT R14, R17, 0x3340, R20 ;  /* 0x00003340110e7816 */ /* 0x000fe40000000014 */
[----:B------:R-:W-:Y:S02]  /*40a0*/  PRMT R11, R13, 0x5410, R8 ;  /* 0x000054100d0b7816 */ /* 0x000fe40000000008 */
[----:B------:R-:W-:Y:S02]  /*40b0*/  PRMT R10, R15, 0x5410, R10 ;  /* 0x000054100f0a7816 */ /* 0x000fe4000000000a */
[----:B------:R-:W-:Y:S02]  /*40c0*/  PRMT R9, R19, 0x5410, R12 ;  /* 0x0000541013097816 */ /* 0x000fe4000000000c */
[----:B------:R-:W-:-:S02]  /*40d0*/  PRMT R8, R23, 0x5410, R14 ;  /* 0x0000541017087816 */ /* 0x000fc4000000000e */
[--C-:B------:R-:W-:Y:S02]  /*40e0*/  SHF.R.U32.HI R19, RZ, 0x18, R3.reuse ;  /* 0x00000018ff137819 */ /* 0x100fe40000011603 */
[--C-:B------:R-:W-:Y:S01]  /*40f0*/  SHF.R.U32.HI R24, RZ, 0x10, R3.reuse ;  /* 0x00000010ff187819 */ /* 0x100fe20000011603 */
[----:B------:R1:W-:Y:S01]  /*4100*/  STL.128 [R1+0x2a0], R8 ;  /* 0x0002a00801007387 */ /* 0x0003e20000100c00 */
[----:B------:R-:W-:Y:S02]  /*4110*/  SHF.R.U32.HI R14, RZ, 0x8, R3 ;  /* 0x00000008ff0e7819 */ /* 0x000fe40000011603 */
[--C-:B------:R-:W-:Y:S02]  /*4120*/  SHF.R.U32.HI R12, RZ, 0x18, R2.reuse ;  /* 0x00000018ff0c7819 */ /* 0x100fe40000011602 */
[--C-:B------:R-:W-:Y:S02]  /*4130*/  SHF.R.U32.HI R25, RZ, 0x10, R2.reuse ;  /* 0x00000010ff197819 */ /* 0x100fe40000011602 */
[----:B------:R-:W-:-:S02]  /*4140*/  SHF.R.U32.HI R13, RZ, 0x8, R2 ;  /* 0x00000008ff0d7819 */ /* 0x000fc40000011602 */
[----:B------:R-:W-:Y:S02]  /*4150*/  PRMT R24, R19, 0x3340, R24 ;  /* 0x0000334013187816 */ /* 0x000fe40000000018 */
[----:B------:R-:W-:Y:S02]  /*4160*/  PRMT R25, R12, 0x3340, R25 ;  /* 0x000033400c197816 */ /* 0x000fe40000000019 */
[--C-:B------:R-:W-:Y:S02]  /*4170*/  SHF.R.U32.HI R15, RZ, 0x18, R4.reuse ;  /* 0x00000018ff0f7819 */ /* 0x100fe40000011604 */
[----:B------:R-:W-:Y:S02]  /*4180*/  SHF.R.U32.HI R26, RZ, 0x10, R4 ;  /* 0x00000010ff1a7819 */ /* 0x000fe40000011604 */
[----:B-1----:R-:W-:Y:S02]  /*4190*/  PRMT R9, R14, 0x3340, R3 ;  /* 0x000033400e097816 */ /* 0x002fe40000000003 */
[----:B------:R-:W-:-:S02]  /*41a0*/  PRMT R8, R13, 0x3340, R2 ;  /* 0x000033400d087816 */ /* 0x000fc40000000002 */
[----:B------:R-:W-:Y:S02]  /*41b0*/  PRMT R10, R24, 0x5410, R9 ;  /* 0x00005410180a7816 */ /* 0x000fe40000000009 */
[----:B------:R-:W-:Y:S02]  /*41c0*/  PRMT R9, R25, 0x5410, R8 ;  /* 0x0000541019097816 */ /* 0x000fe40000000008 */
[----:B------:R-:W-:Y:S02]  /*41d0*/  SHF.R.U32.HI R23, RZ, 0x8, R4 ;  /* 0x00000008ff177819 */ /* 0x000fe40000011604 */
[--C-:B------:R-:W-:Y:S02]  /*41e0*/  SHF.R.U32.HI R24, RZ, 0x18, R0.reuse ;  /* 0x00000018ff187819 */ /* 0x100fe40000011600 */
[--C-:B------:R-:W-:Y:S02]  /*41f0*/  SHF.R.U32.HI R27, RZ, 0x10, R0.reuse ;  /* 0x00000010ff1b7819 */ /* 0x100fe40000011600 */
[----:B------:R-:W-:-:S02]  /*4200*/  SHF.R.U32.HI R25, RZ, 0x8, R0 ;  /* 0x00000008ff197819 */ /* 0x000fc40000011600 */
[----:B------:R-:W-:Y:S02]  /*4210*/  PRMT R26, R15, 0x3340, R26 ;  /* 0x000033400f1a7816 */ /* 0x000fe4000000001a */
[----:B------:R-:W-:Y:S02]  /*4220*/  PRMT R11, R23, 0x3340, R4 ;  /* 0x00003340170b7816 */ /* 0x000fe40000000004 */
[----:B------:R-:W-:Y:S02]  /*4230*/  PRMT R27, R24, 0x3340, R27 ;  /* 0x00003340181b7816 */ /* 0x000fe4000000001b */
[----:B------:R-:W-:Y:S02]  /*4240*/  PRMT R8, R25, 0x3340, R0 ;  /* 0x0000334019087816 */ /* 0x000fe40000000000 */
[----:B------:R-:W-:Y:S02]  /*4250*/  PRMT R11, R26, 0x5410, R11 ;  /* 0x000054101a0b7816 */ /* 0x000fe4000000000b */
[----:B------:R-:W-:-:S02]  /*4260*/  PRMT R8, R27, 0x5410, R8 ;  /* 0x000054101b087816 */ /* 0x000fc40000000008 */
[C---:B0-----:R-:W-:Y:S02]  /*4270*/  ISETP.GE.AND P0, PT, R30.reuse, 0x2, PT ;  /* 0x000000021e00780c */ /* 0x041fe40003f06270 */
[----:B------:R-:W-:Y:S01]  /*4280*/  LEA.HI R30, R30, R30, RZ, 0x1 ;  /* 0x0000001e1e1e7211 */ /* 0x000fe200078f08ff */
[----:B------:R0:W-:Y:S01]  /*4290*/  STL.128 [R1+0x2b0], R8 ;  /* 0x0002b00801007387 */ /* 0x0001e20000100c00 */
[----:B------:R-:W-:Y:S02]  /*42a0*/  PRMT R26, R20, 0x7632, R26 ;  /* 0x00007632141a7816 */ /* 0x000fe4000000001a */
[----:B------:R-:W-:Y:S02]  /*42b0*/  PRMT R27, R7, 0x7632, R27 ;  /* 0x00007632071b7816 */ /* 0x000fe4000000001b */
[----:B------:R-:W-:Y:S02]  /*42c0*/  PRMT R28, R4, 0x7632, R28 ;  /* 0x00007632041c7816 */ /* 0x000fe4000000001c */
[----:B------:R-:W-:-:S03]  /*42d0*/  SHF.R.S32.HI R30, RZ, 0x1, R30 ;  /* 0x00000001ff1e7819 */ /* 0x000fc6000001141e */
[----:B------:R-:W-:Y:S05]  /*42e0*/  @!P0 BRA `(.L_x_42) ;  /* 0x00000000002c8947 */ /* 0x000fea0003800000 */
[----:B0-----:R-:W-:Y:S02]  /*42f0*/  IMAD.MOV.U32 R9, RZ, RZ, -0x1 ;  /* 0xffffffffff097424 */ /* 0x001fe400078e00ff */
[----:B------:R-:W-:-:S03]  /*4300*/  IMAD.MOV.U32 R8, RZ, RZ, RZ ;  /* 0x000000ffff087224 */ /* 0x000fc600078e00ff */
[----:B------:R-:W-:-:S05]  /*4310*/  VIADDMNMX.U32 R9, R30, R9, 0x1f, PT ;  /* 0x0000001f1e097446 */ /* 0x000fca0003800009 */
[----:B------:R-:W-:-:S07]  /*4320*/  VIADD R9, R9, 0x1 ;  /* 0x0000000109097836 */ /* 0x000fce0000000000 */
.L_x_43:
[----:B------:R-:W-:-:S06]  /*4330*/  IMAD.IADD R10, R1, 0x1, R8 ;  /* 0x00000001010a7824 */ /* 0x000fcc00078e0208 */
[----:B------:R-:W2:Y:S01]  /*4340*/  LDL.U8 R10, [R10+0x2a0] ;  /* 0x0002a0000a0a7983 */ /* 0x000ea20000100000 */
[----:B------:R-:W-:Y:S01]  /*4350*/  VIADD R8, R8, 0x1 ;  /* 0x0000000108087836 */ /* 0x000fe20000000000 */
[----:B--2---:R-:W-:-:S13]  /*4360*/  ISETP.NE.AND P0, PT, R10, RZ, PT ;  /* 0x000000ff0a00720c */ /* 0x004fda0003f05270 */
[----:B------:R-:W-:Y:S05]  /*4370*/  @P0 EXIT ;  /* 0x000000000000094d */ /* 0x000fea0003800000 */
[----:B------:R-:W-:-:S13]  /*4380*/  ISETP.NE.AND P0, PT, R8, R9, PT ;  /* 0x000000090800720c */ /* 0x000fda0003f05270 */
[----:B------:R-:W-:Y:S05]  /*4390*/  @P0 BRA `(.L_x_43) ;  /* 0xfffffffc00e40947 */ /* 0x000fea000383ffff */
.L_x_42:
[----:B------:R-:W1:Y:S02]  /*43a0*/  LDCU UR5, c[0x0][0x38c] ;  /* 0x00007180ff0577ac */ /* 0x000e640008000800 */
[----:B-1----:R-:W-:-:S04]  /*43b0*/  ULOP3.LUT UR4, UR5, 0x1, URZ, 0xc0, !UPT ;  /* 0x0000000105047892 */ /* 0x002fc8000f8ec0ff */
[----:B------:R-:W-:-:S04]  /*43c0*/  UISETP.NE.U32.AND UP0, UPT, UR4, 0x1, UPT ;  /* 0x000000010400788c */ /* 0x000fc8000bf05070 */
[----:B------:R-:W-:-:S09]  /*43d0*/  UISETP.GT.OR UP0, UPT, UR5, 0x3f, UP0 ;  /* 0x0000003f0500788c */ /* 0x000fd20008704670 */
[----:B------:R-:W-:Y:S05]  /*43e0*/  BRA.U UP0, `(.L_x_44) ;  /* 0x0000000100107547 */ /* 0x000fea000b800000 */
[----:B0-----:R-:W-:-:S06]  /*43f0*/  IMAD.IADD R8, R1, 0x1, R30 ;  /* 0x0000000101087824 */ /* 0x001fcc00078e021e */
[----:B------:R-:W2:Y:S02]  /*4400*/  LDL.U8 R8, [R8+0x2a0] ;  /* 0x0002a00008087983 */ /* 0x000ea40000100000 */
[----:B--2---:R-:W-:-:S13]  /*4410*/  ISETP.GT.U32.AND P0, PT, R8, 0xf, PT ;  /* 0x0000000f0800780c */ /* 0x004fda0003f04070 */
[----:B------:R-:W-:Y:S05]  /*4420*/  @P0 EXIT ;  /* 0x000000000000094d */ /* 0x000fea0003800000 */
.L_x_44:
[----:B------:R-:W1:Y:S01]  /*4430*/  LDCU.64 UR4, c[0x0][0x3a0] ;  /* 0x00007400ff0477ac */ /* 0x000e620008000a00 */
[----:B0-----:R-:W-:Y:S01]  /*4440*/  CS2R R8, SRZ ;  /* 0x0000000000087805 */ /* 0x001fe2000001ff00 */
[----:B------:R-:W-:Y:S02]  /*4450*/  IMAD.MOV.U32 R10, RZ, RZ, R22 ;  /* 0x000000ffff0a7224 */ /* 0x000fe400078e0016 */
[----:B------:R-:W-:Y:S02]  /*4460*/  IMAD.MOV.U32 R11, RZ, RZ, R21 ;  /* 0x000000ffff0b7224 */ /* 0x000fe400078e0015 */
[----:B-1----:R-:W-:Y:S02]  /*4470*/  IMAD.U32 R30, RZ, RZ, UR4 ;  /* 0x00000004ff1e7e24 */ /* 0x002fe4000f8e00ff */
[----:B------:R-:W-:-:S05]  /*4480*/  IMAD.U32 R31, RZ, RZ, UR5 ;  /* 0x00000005ff1f7e24 */ /* 0x000fca000f8e00ff */
[----:B------:R-:W2:Y:S02]  /*4490*/  ATOMG.E.CAS.64.STRONG.GPU PT, R8, [R30], R8, R10 ;  /* 0x000000081e0873a9 */ /* 0x000ea400001ee50a */
[----:B--2---:R-:W-:-:S04]  /*44a0*/  ISETP.NE.U32.AND P0, PT, R8, RZ, PT ;  /* 0x000000ff0800720c */ /* 0x004fc80003f05070 */
[----:B------:R-:W-:-:S13]  /*44b0*/  ISETP.NE.AND.EX P0, PT, R9, RZ, PT, P0 ;  /* 0x000000ff0900720c */ /* 0x000fda0003f05300 */
[----:B------:R-:W-:Y:S05]  /*44c0*/  @P0 EXIT ;  /* 0x000000000000094d */ /* 0x000fea0003800000 */
[----:B------:R-:W0:Y:S01]  /*44d0*/  LDC.64 R8, c[0x0][0x3a8] ;  /* 0x0000ea00ff087b82 */ /* 0x000e220000000a00 */
[----:B------:R-:W-:Y:S02]  /*44e0*/  SHF.R.U32.HI R11, RZ, 0x8, R7 ;  /* 0x00000008ff0b7819 */ /* 0x000fe40000011607 */
[--C-:B------:R-:W-:Y:S02]  /*44f0*/  SHF.R.U32.HI R31, RZ, 0x18, R6.reuse ;  /* 0x00000018ff1f7819 */ /* 0x100fe40000011606 */
[----:B------:R-:W-:Y:S02]  /*4500*/  SHF.R.U32.HI R33, RZ, 0x8, R6 ;  /* 0x00000008ff217819 */ /* 0x000fe40000011606 */
[--C-:B------:R-:W-:Y:S02]  /*4510*/  SHF.R.U32.HI R21, RZ, 0x18, R5.reuse ;  /* 0x00000018ff157819 */ /* 0x100fe40000011605 */
[----:B------:R-:W-:Y:S01]  /*4520*/  SHF.R.U32.HI R29, RZ, 0x8, R5 ;  /* 0x00000008ff1d7819 */ /* 0x000fe20000011605 */
[----:B0-----:R0:W-:Y:S04]  /*4530*/  STG.E.U8 desc[UR8][R8.64+0x6], R11 ;  /* 0x0000060b08007986 */ /* 0x0011e8000c101108 */
[----:B------:R1:W-:Y:S04]  /*4540*/  STG.E.U8 desc[UR8][R8.64+0x1c], R15 ;  /* 0x00001c0f08007986 */ /* 0x0003e8000c101108 */
[----:B------:R2:W-:Y:S01]  /*4550*/  STG.E.U8 desc[UR8][R8.64+0x7], R7 ;  /* 0x0000070708007986 */ /* 0x0005e2000c101108 */
[----:B0-----:R-:W0:Y:S03]  /*4560*/  LDC.64 R10, c[0x0][0x3b0] ;  /* 0x0000ec00ff0a7b82 */ /* 0x001e260000000a00 */
[----:B------:R3:W-:Y:S01]  /*4570*/  STG.E.U8 desc[UR8][R8.64+0x14], R12 ;  /* 0x0000140c08007986 */ /* 0x0007e2000c101108 */
[----:B-1----:R-:W-:-:S03]  /*4580*/  IMAD.MOV.U32 R15, RZ, RZ, 0x1 ;  /* 0x00000001ff0f7424 */ /* 0x002fc600078e00ff */
[----:B------:R1:W-:Y:S01]  /*4590*/  STG.E.U8 desc[UR8][R8.64+0x16], R13 ;  /* 0x0000160d08007986 */ /* 0x0003e2000c101108 */
[----:B--2---:R-:W-:-:S03]  /*45a0*/  PRMT R7, R6, 0x7632, R7 ;  /* 0x0000763206077816 */ /* 0x004fc60000000007 */
[----:B------:R2:W-:Y:S04]  /*45b0*/  STG.E.U8 desc[UR8][R8.64+0x1a], R14 ;  /* 0x00001a0e08007986 */ /* 0x0005e8000c101108 */
[----:B------:R4:W-:Y:S01]  /*45c0*/  STG.E.U8 desc[UR8][R8.64+0xb], R6 ;  /* 0x00000b0608007986 */ /* 0x0009e2000c101108 */
[----:B---3--:R-:W-:-:S03]  /*45d0*/  PRMT R12, R5, 0x7632, R12 ;  /* 0x00007632050c7816 */ /* 0x008fc6000000000c */
[----:B------:R3:W-:Y:S01]  /*45e0*/  STG.E.U8 desc[UR8][R8.64+0x1f], R4 ;  /* 0x00001f0408007986 */ /* 0x0007e2000c101108 */
[----:B-1----:R-:W-:Y:S02]  /*45f0*/  PRMT R13, R0, 0x7632, R13 ;  /* 0x00007632000d7816 */ /* 0x002fe4000000000d */
[----:B--2---:R-:W-:Y:S01]  /*4600*/  PRMT R14, R3, 0x7632, R14 ;  /* 0x00007632030e7816 */ /* 0x004fe2000000000e */
[----:B------:R-:W-:Y:S01]  /*4610*/  STG.E.U8 desc[UR8][R8.64], R16 ;  /* 0x0000001008007986 */ /* 0x000fe2000c101108 */
[----:B----4-:R-:W-:-:S03]  /*4620*/  PRMT R6, R2, 0x7632, R6 ;  /* 0x0000763202067816 */ /* 0x010fc60000000006 */
[----:B------:R-:W-:Y:S01]  /*4630*/  STG.E.U8 desc[UR8][R8.64+0x2], R17 ;  /* 0x0000021108007986 */ /* 0x000fe2000c101108 */
[----:B---3--:R-:W-:-:S03]  /*4640*/  PRMT R4, R15, 0x7610, R4 ;  /* 0x000076100f047816 */ /* 0x008fc60000000004 */
[----:B------:R-:W-:Y:S04]  /*4650*/  STG.E.U8 desc[UR8][R8.64+0x3], R20 ;  /* 0x0000031408007986 */ /* 0x000fe8000c101108 */
        /* <DEDUP_REMOVED lines=21> */
[----:B0-----:R-:W-:Y:S01]  /*47b0*/  STG.E.U8 desc[UR8][R10.64], R4 ;  /* 0x000000040a007986 */ /* 0x001fe2000c101108 */
[----:B------:R-:W-:Y:S05]  /*47c0*/  EXIT ;  /* 0x000000000000794d */ /* 0x000fea0003800000 */
.L_x_45:
[----:B------:R-:W-:-:S00]  /*47d0*/  BRA `(.L_x_45) ;  /* 0xfffffffc00fc7947 */ /* 0x000fc0000383ffff */
[----:B------:R-:W-:-:S00]  /*47e0*/  NOP ;  /* 0x0000000000007918 */ /* 0x000fc00000000000 */
        /* <DEDUP_REMOVED lines=9> */
.L_x_46:


//--------------------- .nv.shared.reserved.0     --------------------------
	.section	.nv.shared.reserved.0,"aw",@nobits
	.weak		__nv_reservedSMEM_offset_0_alias
	.size		__nv_reservedSMEM_offset_0_alias, 0, 64
	.other		__nv_reservedSMEM_offset_0_alias,@"STO_CUDA_RESERVED_SHARED STV_DEFAULT"
__nv_reservedSMEM_offset_0_alias:
	.zero		0
	.zero		64


//--------------------- .nv.constant0._Z18sha256_mine_kernelPKhiimmPmPhPb --------------------------
	.section	.nv.constant0._Z18sha256_mine_kernelPKhiimmPmPhPb,"a",@progbits
	.sectionflags	@""
	.align	4
.nv.constant0._Z18sha256_mine_kernelPKhiimmPmPhPb:
	.zero		952


//--------------------- SYMBOLS --------------------------

	.type		.nv.reservedSmem.offset0,@object
	.size		.nv.reservedSmem.offset0,0x4
